//
// Generated by NVIDIA NVVM Compiler
//
// Compiler Build ID: CL-36424714
// Cuda compilation tools, release 13.0, V13.0.88
// Based on NVVM 20.0.0
//

.version 9.0
.target sm_100
.address_size 64

	// .globl	_Z22matrix_multiply_simplePfS_S_m
// _ZZ15matrix_multiplyPfS_S_mE3s_a has been demoted
// _ZZ15matrix_multiplyPfS_S_mE3s_b has been demoted

.visible .entry _Z22matrix_multiply_simplePfS_S_m(
	.param .u64 .ptr .align 1 _Z22matrix_multiply_simplePfS_S_m_param_0,
	.param .u64 .ptr .align 1 _Z22matrix_multiply_simplePfS_S_m_param_1,
	.param .u64 .ptr .align 1 _Z22matrix_multiply_simplePfS_S_m_param_2,
	.param .u64 _Z22matrix_multiply_simplePfS_S_m_param_3
)
{
	.reg .pred 	%p<10>;
	.reg .b32 	%r<9>;
	.reg .b32 	%f<68>;
	.reg .b64 	%rd<105>;

	ld.param.u64 	%rd25, [_Z22matrix_multiply_simplePfS_S_m_param_0];
	ld.param.u64 	%rd26, [_Z22matrix_multiply_simplePfS_S_m_param_1];
	ld.param.u64 	%rd24, [_Z22matrix_multiply_simplePfS_S_m_param_3];
	cvta.to.global.u64 	%rd1, %rd26;
	cvta.to.global.u64 	%rd2, %rd25;
	mov.u32 	%r3, %ctaid.y;
	mov.u32 	%r4, %ntid.y;
	mov.u32 	%r5, %tid.y;
	mad.lo.s32 	%r1, %r3, %r4, %r5;
	mov.u32 	%r6, %ctaid.x;
	mov.u32 	%r7, %ntid.x;
	mov.u32 	%r8, %tid.x;
	mad.lo.s32 	%r2, %r6, %r7, %r8;
	setp.eq.s64 	%p1, %rd24, 0;
	mov.f32 	%f67, 0f00000000;
	@%p1 bra 	$L__BB0_12;
	cvt.u64.u32 	%rd28, %r1;
	mul.lo.s64 	%rd3, %rd24, %rd28;
	cvt.s64.s32 	%rd4, %r2;
	and.b64  	%rd5, %rd24, 7;
	setp.lt.u64 	%p2, %rd24, 8;
	mov.f32 	%f67, 0f00000000;
	mov.b64 	%rd103, 0;
	@%p2 bra 	$L__BB0_4;
	and.b64  	%rd103, %rd24, -8;
	shl.b64 	%rd29, %rd4, 2;
	add.s64 	%rd100, %rd1, %rd29;
	shl.b64 	%rd8, %rd24, 5;
	shl.b64 	%rd30, %rd3, 2;
	add.s64 	%rd31, %rd30, %rd2;
	add.s64 	%rd99, %rd31, 16;
	shl.b64 	%rd10, %rd24, 2;
	mov.f32 	%f67, 0f00000000;
	mov.u64 	%rd101, %rd103;
$L__BB0_3:
	.pragma "nounroll";
	ld.global.f32 	%f17, [%rd99+-16];
	ld.global.f32 	%f18, [%rd100];
	fma.rn.f32 	%f19, %f17, %f18, %f67;
	ld.global.f32 	%f20, [%rd99+-12];
	add.s64 	%rd32, %rd100, %rd10;
	ld.global.f32 	%f21, [%rd32];
	fma.rn.f32 	%f22, %f20, %f21, %f19;
	ld.global.f32 	%f23, [%rd99+-8];
	add.s64 	%rd33, %rd32, %rd10;
	ld.global.f32 	%f24, [%rd33];
	fma.rn.f32 	%f25, %f23, %f24, %f22;
	ld.global.f32 	%f26, [%rd99+-4];
	add.s64 	%rd34, %rd33, %rd10;
	ld.global.f32 	%f27, [%rd34];
	fma.rn.f32 	%f28, %f26, %f27, %f25;
	ld.global.f32 	%f29, [%rd99];
	add.s64 	%rd35, %rd34, %rd10;
	ld.global.f32 	%f30, [%rd35];
	fma.rn.f32 	%f31, %f29, %f30, %f28;
	ld.global.f32 	%f32, [%rd99+4];
	add.s64 	%rd36, %rd35, %rd10;
	ld.global.f32 	%f33, [%rd36];
	fma.rn.f32 	%f34, %f32, %f33, %f31;
	ld.global.f32 	%f35, [%rd99+8];
	add.s64 	%rd37, %rd36, %rd10;
	ld.global.f32 	%f36, [%rd37];
	fma.rn.f32 	%f37, %f35, %f36, %f34;
	ld.global.f32 	%f38, [%rd99+12];
	add.s64 	%rd38, %rd37, %rd10;
	ld.global.f32 	%f39, [%rd38];
	fma.rn.f32 	%f67, %f38, %f39, %f37;
	add.s64 	%rd101, %rd101, -8;
	add.s64 	%rd100, %rd100, %rd8;
	add.s64 	%rd99, %rd99, 32;
	setp.ne.s64 	%p3, %rd101, 0;
	@%p3 bra 	$L__BB0_3;
$L__BB0_4:
	setp.eq.s64 	%p4, %rd5, 0;
	@%p4 bra 	$L__BB0_12;
	and.b64  	%rd18, %rd24, 3;
	setp.lt.u64 	%p5, %rd5, 4;
	@%p5 bra 	$L__BB0_7;
	add.s64 	%rd39, %rd103, %rd3;
	shl.b64 	%rd40, %rd39, 2;
	add.s64 	%rd41, %rd2, %rd40;
	ld.global.f32 	%f41, [%rd41];
	mad.lo.s64 	%rd42, %rd103, %rd24, %rd4;
	shl.b64 	%rd43, %rd42, 2;
	add.s64 	%rd44, %rd1, %rd43;
	ld.global.f32 	%f42, [%rd44];
	fma.rn.f32 	%f43, %f41, %f42, %f67;
	add.s64 	%rd45, %rd103, 1;
	and.b64  	%rd46, %rd45, 4294967295;
	add.s64 	%rd47, %rd46, %rd3;
	shl.b64 	%rd48, %rd47, 2;
	add.s64 	%rd49, %rd2, %rd48;
	ld.global.f32 	%f44, [%rd49];
	mad.lo.s64 	%rd50, %rd46, %rd24, %rd4;
	shl.b64 	%rd51, %rd50, 2;
	add.s64 	%rd52, %rd1, %rd51;
	ld.global.f32 	%f45, [%rd52];
	fma.rn.f32 	%f46, %f44, %f45, %f43;
	add.s64 	%rd53, %rd103, 2;
	and.b64  	%rd54, %rd53, 4294967295;
	add.s64 	%rd55, %rd54, %rd3;
	shl.b64 	%rd56, %rd55, 2;
	add.s64 	%rd57, %rd2, %rd56;
	ld.global.f32 	%f47, [%rd57];
	mad.lo.s64 	%rd58, %rd54, %rd24, %rd4;
	shl.b64 	%rd59, %rd58, 2;
	add.s64 	%rd60, %rd1, %rd59;
	ld.global.f32 	%f48, [%rd60];
	fma.rn.f32 	%f49, %f47, %f48, %f46;
	add.s64 	%rd61, %rd103, 3;
	and.b64  	%rd62, %rd61, 4294967295;
	add.s64 	%rd63, %rd62, %rd3;
	shl.b64 	%rd64, %rd63, 2;
	add.s64 	%rd65, %rd2, %rd64;
	ld.global.f32 	%f50, [%rd65];
	mad.lo.s64 	%rd66, %rd62, %rd24, %rd4;
	shl.b64 	%rd67, %rd66, 2;
	add.s64 	%rd68, %rd1, %rd67;
	ld.global.f32 	%f51, [%rd68];
	fma.rn.f32 	%f67, %f50, %f51, %f49;
	add.s64 	%rd69, %rd103, 4;
	and.b64  	%rd103, %rd69, 4294967295;
$L__BB0_7:
	setp.eq.s64 	%p6, %rd18, 0;
	@%p6 bra 	$L__BB0_12;
	setp.eq.s64 	%p7, %rd18, 1;
	@%p7 bra 	$L__BB0_10;
	add.s64 	%rd70, %rd103, %rd3;
	shl.b64 	%rd71, %rd70, 2;
	add.s64 	%rd72, %rd2, %rd71;
	ld.global.f32 	%f53, [%rd72];
	mad.lo.s64 	%rd73, %rd103, %rd24, %rd4;
	shl.b64 	%rd74, %rd73, 2;
	add.s64 	%rd75, %rd1, %rd74;
	ld.global.f32 	%f54, [%rd75];
	fma.rn.f32 	%f55, %f53, %f54, %f67;
	add.s64 	%rd76, %rd103, 1;
	and.b64  	%rd77, %rd76, 4294967295;
	add.s64 	%rd78, %rd77, %rd3;
	shl.b64 	%rd79, %rd78, 2;
	add.s64 	%rd80, %rd2, %rd79;
	ld.global.f32 	%f56, [%rd80];
	mad.lo.s64 	%rd81, %rd77, %rd24, %rd4;
	shl.b64 	%rd82, %rd81, 2;
	add.s64 	%rd83, %rd1, %rd82;
	ld.global.f32 	%f57, [%rd83];
	fma.rn.f32 	%f67, %f56, %f57, %f55;
	add.s64 	%rd84, %rd103, 2;
	and.b64  	%rd103, %rd84, 4294967295;
$L__BB0_10:
	and.b64  	%rd85, %rd24, 1;
	setp.eq.b64 	%p8, %rd85, 1;
	not.pred 	%p9, %p8;
	@%p9 bra 	$L__BB0_12;
	add.s64 	%rd86, %rd103, %rd3;
	shl.b64 	%rd87, %rd86, 2;
	add.s64 	%rd88, %rd2, %rd87;
	ld.global.f32 	%f58, [%rd88];
	mad.lo.s64 	%rd89, %rd103, %rd24, %rd4;
	shl.b64 	%rd90, %rd89, 2;
	add.s64 	%rd91, %rd1, %rd90;
	ld.global.f32 	%f59, [%rd91];
	fma.rn.f32 	%f67, %f58, %f59, %f67;
$L__BB0_12:
	ld.param.u64 	%rd98, [_Z22matrix_multiply_simplePfS_S_m_param_2];
	cvta.to.global.u64 	%rd92, %rd98;
	cvt.u64.u32 	%rd93, %r1;
	cvt.s64.s32 	%rd94, %r2;
	mad.lo.s64 	%rd95, %rd24, %rd93, %rd94;
	shl.b64 	%rd96, %rd95, 2;
	add.s64 	%rd97, %rd92, %rd96;
	st.global.f32 	[%rd97], %f67;
	ret;

}
	// .globl	_Z15matrix_multiplyPfS_S_m
.visible .entry _Z15matrix_multiplyPfS_S_m(
	.param .u64 .ptr .align 1 _Z15matrix_multiplyPfS_S_m_param_0,
	.param .u64 .ptr .align 1 _Z15matrix_multiplyPfS_S_m_param_1,
	.param .u64 .ptr .align 1 _Z15matrix_multiplyPfS_S_m_param_2,
	.param .u64 _Z15matrix_multiplyPfS_S_m_param_3
)
{
	.reg .pred 	%p<5>;
	.reg .b32 	%r<49>;
	.reg .b32 	%f<163>;
	.reg .b64 	%rd<57>;
	// demoted variable
	.shared .align 4 .b8 _ZZ15matrix_multiplyPfS_S_mE3s_a[1024];
	// demoted variable
	.shared .align 4 .b8 _ZZ15matrix_multiplyPfS_S_mE3s_b[1024];
	ld.param.u64 	%rd8, [_Z15matrix_multiplyPfS_S_m_param_3];
	mov.u32 	%r1, %tid.x;
	mov.u32 	%r2, %tid.y;
	mov.u32 	%r13, %ctaid.y;
	mov.u32 	%r14, %ntid.y;
	mad.lo.s32 	%r3, %r13, %r14, %r2;
	shr.u64 	%rd1, %rd8, 4;
	setp.lt.u64 	%p1, %rd8, 16;
	mov.f32 	%f162, 0f00000000;
	@%p1 bra 	$L__BB1_7;
	shl.b32 	%r16, %r2, 6;
	mov.u32 	%r17, _ZZ15matrix_multiplyPfS_S_mE3s_a;
	add.s32 	%r4, %r17, %r16;
	setp.eq.s64 	%p2, %rd1, 1;
	mov.f32 	%f162, 0f00000000;
	mov.b32 	%r48, 0;
	@%p2 bra 	$L__BB1_5;
	and.b64  	%rd56, %rd1, 1152921504606846974;
	mov.f32 	%f162, 0f00000000;
	mov.b32 	%r47, 16;
	cvt.u64.u32 	%rd10, %r3;
	mul.lo.s64 	%rd11, %rd8, %rd10;
	shl.b32 	%r20, %r1, 2;
	add.s32 	%r21, %r4, %r20;
	cvt.u64.u32 	%rd22, %r1;
	mov.u32 	%r45, %r1;
	mov.u32 	%r46, %r2;
$L__BB1_3:
	ld.param.u64 	%rd53, [_Z15matrix_multiplyPfS_S_m_param_1];
	ld.param.u64 	%rd51, [_Z15matrix_multiplyPfS_S_m_param_0];
	add.s32 	%r19, %r47, -16;
	cvt.u64.u32 	%rd9, %r45;
	add.s64 	%rd12, %rd11, %rd9;
	cvta.to.global.u64 	%rd13, %rd51;
	shl.b64 	%rd14, %rd12, 2;
	add.s64 	%rd15, %rd13, %rd14;
	ld.global.f32 	%f11, [%rd15];
	st.shared.f32 	[%r21], %f11;
	cvt.u64.u32 	%rd16, %r46;
	mov.u32 	%r22, %ctaid.x;
	mov.u32 	%r23, %ntid.x;
	mad.lo.s32 	%r24, %r22, %r23, %r1;
	cvt.s64.s32 	%rd17, %r24;
	mad.lo.s64 	%rd18, %rd8, %rd16, %rd17;
	cvta.to.global.u64 	%rd19, %rd53;
	shl.b64 	%rd20, %rd18, 2;
	add.s64 	%rd21, %rd19, %rd20;
	ld.global.f32 	%f12, [%rd21];
	mov.u32 	%r26, _ZZ15matrix_multiplyPfS_S_mE3s_b;
	add.s32 	%r27, %r26, %r20;
	add.s32 	%r28, %r27, %r16;
	st.shared.f32 	[%r28], %f12;
	bar.sync 	0;
	ld.shared.f32 	%f13, [%r4];
	ld.shared.f32 	%f14, [%r27];
	fma.rn.f32 	%f15, %f13, %f14, %f162;
	ld.shared.f32 	%f16, [%r4+4];
	ld.shared.f32 	%f17, [%r27+64];
	fma.rn.f32 	%f18, %f16, %f17, %f15;
	ld.shared.f32 	%f19, [%r4+8];
	ld.shared.f32 	%f20, [%r27+128];
	fma.rn.f32 	%f21, %f19, %f20, %f18;
	ld.shared.f32 	%f22, [%r4+12];
	ld.shared.f32 	%f23, [%r27+192];
	fma.rn.f32 	%f24, %f22, %f23, %f21;
	ld.shared.f32 	%f25, [%r4+16];
	ld.shared.f32 	%f26, [%r27+256];
	fma.rn.f32 	%f27, %f25, %f26, %f24;
	ld.shared.f32 	%f28, [%r4+20];
	ld.shared.f32 	%f29, [%r27+320];
	fma.rn.f32 	%f30, %f28, %f29, %f27;
	ld.shared.f32 	%f31, [%r4+24];
	ld.shared.f32 	%f32, [%r27+384];
	fma.rn.f32 	%f33, %f31, %f32, %f30;
	ld.shared.f32 	%f34, [%r4+28];
	ld.shared.f32 	%f35, [%r27+448];
	fma.rn.f32 	%f36, %f34, %f35, %f33;
	ld.shared.f32 	%f37, [%r4+32];
	ld.shared.f32 	%f38, [%r27+512];
	fma.rn.f32 	%f39, %f37, %f38, %f36;
	ld.shared.f32 	%f40, [%r4+36];
	ld.shared.f32 	%f41, [%r27+576];
	fma.rn.f32 	%f42, %f40, %f41, %f39;
	ld.shared.f32 	%f43, [%r4+40];
	ld.shared.f32 	%f44, [%r27+640];
	fma.rn.f32 	%f45, %f43, %f44, %f42;
	ld.shared.f32 	%f46, [%r4+44];
	ld.shared.f32 	%f47, [%r27+704];
	fma.rn.f32 	%f48, %f46, %f47, %f45;
	ld.shared.f32 	%f49, [%r4+48];
	ld.shared.f32 	%f50, [%r27+768];
	fma.rn.f32 	%f51, %f49, %f50, %f48;
	ld.shared.f32 	%f52, [%r4+52];
	ld.shared.f32 	%f53, [%r27+832];
	fma.rn.f32 	%f54, %f52, %f53, %f51;
	ld.shared.f32 	%f55, [%r4+56];
	ld.shared.f32 	%f56, [%r27+896];
	fma.rn.f32 	%f57, %f55, %f56, %f54;
	ld.shared.f32 	%f58, [%r4+60];
	ld.shared.f32 	%f59, [%r27+960];
	fma.rn.f32 	%f60, %f58, %f59, %f57;
	bar.sync 	0;
	cvt.u64.u32 	%rd23, %r19;
	add.s64 	%rd24, %rd23, %rd22;
	add.s64 	%rd25, %rd11, %rd24;
	shl.b64 	%rd26, %rd25, 2;
	add.s64 	%rd27, %rd13, %rd26;
	ld.global.f32 	%f61, [%rd27+64];
	st.shared.f32 	[%r21], %f61;
	add.s32 	%r29, %r46, 16;
	cvt.u64.u32 	%rd28, %r29;
	mad.lo.s64 	%rd29, %rd8, %rd28, %rd17;
	shl.b64 	%rd30, %rd29, 2;
	add.s64 	%rd31, %rd19, %rd30;
	ld.global.f32 	%f62, [%rd31];
	st.shared.f32 	[%r28], %f62;
	bar.sync 	0;
	ld.shared.f32 	%f63, [%r4];
	ld.shared.f32 	%f64, [%r27];
	fma.rn.f32 	%f65, %f63, %f64, %f60;
	ld.shared.f32 	%f66, [%r4+4];
	ld.shared.f32 	%f67, [%r27+64];
	fma.rn.f32 	%f68, %f66, %f67, %f65;
	ld.shared.f32 	%f69, [%r4+8];
	ld.shared.f32 	%f70, [%r27+128];
	fma.rn.f32 	%f71, %f69, %f70, %f68;
	ld.shared.f32 	%f72, [%r4+12];
	ld.shared.f32 	%f73, [%r27+192];
	fma.rn.f32 	%f74, %f72, %f73, %f71;
	ld.shared.f32 	%f75, [%r4+16];
	ld.shared.f32 	%f76, [%r27+256];
	fma.rn.f32 	%f77, %f75, %f76, %f74;
	ld.shared.f32 	%f78, [%r4+20];
	ld.shared.f32 	%f79, [%r27+320];
	fma.rn.f32 	%f80, %f78, %f79, %f77;
	ld.shared.f32 	%f81, [%r4+24];
	ld.shared.f32 	%f82, [%r27+384];
	fma.rn.f32 	%f83, %f81, %f82, %f80;
	ld.shared.f32 	%f84, [%r4+28];
	ld.shared.f32 	%f85, [%r27+448];
	fma.rn.f32 	%f86, %f84, %f85, %f83;
	ld.shared.f32 	%f87, [%r4+32];
	ld.shared.f32 	%f88, [%r27+512];
	fma.rn.f32 	%f89, %f87, %f88, %f86;
	ld.shared.f32 	%f90, [%r4+36];
	ld.shared.f32 	%f91, [%r27+576];
	fma.rn.f32 	%f92, %f90, %f91, %f89;
	ld.shared.f32 	%f93, [%r4+40];
	ld.shared.f32 	%f94, [%r27+640];
	fma.rn.f32 	%f95, %f93, %f94, %f92;
	ld.shared.f32 	%f96, [%r4+44];
	ld.shared.f32 	%f97, [%r27+704];
	fma.rn.f32 	%f98, %f96, %f97, %f95;
	ld.shared.f32 	%f99, [%r4+48];
	ld.shared.f32 	%f100, [%r27+768];
	fma.rn.f32 	%f101, %f99, %f100, %f98;
	ld.shared.f32 	%f102, [%r4+52];
	ld.shared.f32 	%f103, [%r27+832];
	fma.rn.f32 	%f104, %f102, %f103, %f101;
	ld.shared.f32 	%f105, [%r4+56];
	ld.shared.f32 	%f106, [%r27+896];
	fma.rn.f32 	%f107, %f105, %f106, %f104;
	ld.shared.f32 	%f108, [%r4+60];
	ld.shared.f32 	%f109, [%r27+960];
	fma.rn.f32 	%f162, %f108, %f109, %f107;
	bar.sync 	0;
	add.s32 	%r47, %r47, 32;
	add.s32 	%r46, %r46, 32;
	add.s32 	%r45, %r45, 32;
	add.s64 	%rd56, %rd56, -2;
	setp.ne.s64 	%p3, %rd56, 0;
	@%p3 bra 	$L__BB1_3;
	add.s32 	%r48, %r47, -16;
$L__BB1_5:
	and.b64  	%rd32, %rd8, 16;
	setp.eq.s64 	%p4, %rd32, 0;
	@%p4 bra 	$L__BB1_7;
	ld.param.u64 	%rd54, [_Z15matrix_multiplyPfS_S_m_param_1];
	ld.param.u64 	%rd52, [_Z15matrix_multiplyPfS_S_m_param_0];
	add.s32 	%r30, %r48, %r1;
	cvt.u64.u32 	%rd33, %r30;
	cvt.u64.u32 	%rd34, %r3;
	mad.lo.s64 	%rd35, %rd8, %rd34, %rd33;
	cvta.to.global.u64 	%rd36, %rd52;
	shl.b64 	%rd37, %rd35, 2;
	add.s64 	%rd38, %rd36, %rd37;
	ld.global.f32 	%f110, [%rd38];
	shl.b32 	%r31, %r1, 2;
	add.s32 	%r32, %r4, %r31;
	st.shared.f32 	[%r32], %f110;
	add.s32 	%r33, %r48, %r2;
	cvt.u64.u32 	%rd39, %r33;
	mov.u32 	%r34, %ctaid.x;
	mov.u32 	%r35, %ntid.x;
	mad.lo.s32 	%r36, %r34, %r35, %r1;
	cvt.s64.s32 	%rd40, %r36;
	mad.lo.s64 	%rd41, %rd8, %rd39, %rd40;
	cvta.to.global.u64 	%rd42, %rd54;
	shl.b64 	%rd43, %rd41, 2;
	add.s64 	%rd44, %rd42, %rd43;
	ld.global.f32 	%f111, [%rd44];
	mov.u32 	%r38, _ZZ15matrix_multiplyPfS_S_mE3s_b;
	add.s32 	%r39, %r38, %r31;
	add.s32 	%r40, %r39, %r16;
	st.shared.f32 	[%r40], %f111;
	bar.sync 	0;
	ld.shared.f32 	%f112, [%r4];
	ld.shared.f32 	%f113, [%r39];
	fma.rn.f32 	%f114, %f112, %f113, %f162;
	ld.shared.f32 	%f115, [%r4+4];
	ld.shared.f32 	%f116, [%r39+64];
	fma.rn.f32 	%f117, %f115, %f116, %f114;
	ld.shared.f32 	%f118, [%r4+8];
	ld.shared.f32 	%f119, [%r39+128];
	fma.rn.f32 	%f120, %f118, %f119, %f117;
	ld.shared.f32 	%f121, [%r4+12];
	ld.shared.f32 	%f122, [%r39+192];
	fma.rn.f32 	%f123, %f121, %f122, %f120;
	ld.shared.f32 	%f124, [%r4+16];
	ld.shared.f32 	%f125, [%r39+256];
	fma.rn.f32 	%f126, %f124, %f125, %f123;
	ld.shared.f32 	%f127, [%r4+20];
	ld.shared.f32 	%f128, [%r39+320];
	fma.rn.f32 	%f129, %f127, %f128, %f126;
	ld.shared.f32 	%f130, [%r4+24];
	ld.shared.f32 	%f131, [%r39+384];
	fma.rn.f32 	%f132, %f130, %f131, %f129;
	ld.shared.f32 	%f133, [%r4+28];
	ld.shared.f32 	%f134, [%r39+448];
	fma.rn.f32 	%f135, %f133, %f134, %f132;
	ld.shared.f32 	%f136, [%r4+32];
	ld.shared.f32 	%f137, [%r39+512];
	fma.rn.f32 	%f138, %f136, %f137, %f135;
	ld.shared.f32 	%f139, [%r4+36];
	ld.shared.f32 	%f140, [%r39+576];
	fma.rn.f32 	%f141, %f139, %f140, %f138;
	ld.shared.f32 	%f142, [%r4+40];
	ld.shared.f32 	%f143, [%r39+640];
	fma.rn.f32 	%f144, %f142, %f143, %f141;
	ld.shared.f32 	%f145, [%r4+44];
	ld.shared.f32 	%f146, [%r39+704];
	fma.rn.f32 	%f147, %f145, %f146, %f144;
	ld.shared.f32 	%f148, [%r4+48];
	ld.shared.f32 	%f149, [%r39+768];
	fma.rn.f32 	%f150, %f148, %f149, %f147;
	ld.shared.f32 	%f151, [%r4+52];
	ld.shared.f32 	%f152, [%r39+832];
	fma.rn.f32 	%f153, %f151, %f152, %f150;
	ld.shared.f32 	%f154, [%r4+56];
	ld.shared.f32 	%f155, [%r39+896];
	fma.rn.f32 	%f156, %f154, %f155, %f153;
	ld.shared.f32 	%f157, [%r4+60];
	ld.shared.f32 	%f158, [%r39+960];
	fma.rn.f32 	%f162, %f157, %f158, %f156;
	bar.sync 	0;
$L__BB1_7:
	ld.param.u64 	%rd55, [_Z15matrix_multiplyPfS_S_m_param_2];
	cvta.to.global.u64 	%rd45, %rd55;
	cvt.u64.u32 	%rd46, %r3;
	mov.u32 	%r41, %ctaid.x;
	mov.u32 	%r42, %ntid.x;
	mov.u32 	%r43, %tid.x;
	mad.lo.s32 	%r44, %r41, %r42, %r43;
	cvt.s64.s32 	%rd47, %r44;
	mad.lo.s64 	%rd48, %rd8, %rd46, %rd47;
	shl.b64 	%rd49, %rd48, 2;
	add.s64 	%rd50, %rd45, %rd49;
	st.global.f32 	[%rd50], %f162;
	ret;

}


// ===== COMPILED SASS (sm_100) =====

	.target	sm_100

	.elftype	@"ET_EXEC"


//--------------------- .note.nv.tkinfo           --------------------------
	.section	.note.nv.tkinfo,"",@"SHT_NOTE"
	.sectionflags	@"SHF_NOTE_NV_TKINFO"
	.tkinfo
        /*0018*/ 	.word	0x00000002
        /*0030*/ 	.string	""
        /*0030*/ 	.string	"ptxas"
        /*0030*/ 	.string	"Cuda compilation tools, release 13.0, V13.0.88"
        /*0030*/ 	.string	"Build cuda_13.0.r13.0/compiler.36424714_0"
        /*0030*/ 	.string	"-arch sm_100 -m 64 "



//--------------------- .note.nv.cuinfo           --------------------------
	.section	.note.nv.cuinfo,"",@"SHT_NOTE"
	.sectionflags	@"SHF_NOTE_NV_CUINFO"
        /*0018*/ 	.short	0x0002
        /*001a*/ 	.short	0x0064
        /*001c*/ 	.short	0x0082
	.zero		2


//--------------------- .nv.info                  --------------------------
	.section	.nv.info,"",@"SHT_CUDA_INFO"
	.align	4


	//----- nvinfo : EIATTR_REGCOUNT
	.align		4
        /*0000*/ 	.byte	0x04, 0x2f
        /*0002*/ 	.short	(.L_1 - .L_0)
	.align		4
.L_0:
        /*0004*/ 	.word	index@(_Z22matrix_multiply_simplePfS_S_m)
        /*0008*/ 	.word	0x00000020


	//----- nvinfo : EIATTR_FRAME_SIZE
	.align		4
.L_1:
        /*000c*/ 	.byte	0x04, 0x11
        /*000e*/ 	.short	(.L_3 - .L_2)
	.align		4
.L_2:
        /*0010*/ 	.word	index@(_Z22matrix_multiply_simplePfS_S_m)
        /*0014*/ 	.word	0x00000000


	//----- nvinfo : EIATTR_REGCOUNT
	.align		4
.L_3:
        /*0018*/ 	.byte	0x04, 0x2f
        /*001a*/ 	.short	(.L_5 - .L_4)
	.align		4
.L_4:
        /*001c*/ 	.word	index@(_Z15matrix_multiplyPfS_S_m)
        /*0020*/ 	.word	0x00000020


	//----- nvinfo : EIATTR_FRAME_SIZE
	.align		4
.L_5:
        /*0024*/ 	.byte	0x04, 0x11
        /*0026*/ 	.short	(.L_7 - .L_6)
	.align		4
.L_6:
        /*0028*/ 	.word	index@(_Z15matrix_multiplyPfS_S_m)
        /*002c*/ 	.word	0x00000000


	//----- nvinfo : EIATTR_MIN_STACK_SIZE
	.align		4
.L_7:
        /*0030*/ 	.byte	0x04, 0x12
        /*0032*/ 	.short	(.L_9 - .L_8)
	.align		4
.L_8:
        /*0034*/ 	.word	index@(_Z15matrix_multiplyPfS_S_m)
        /*0038*/ 	.word	0x00000000


	//----- nvinfo : EIATTR_MIN_STACK_SIZE
	.align		4
.L_9:
        /*003c*/ 	.byte	0x04, 0x12
        /*003e*/ 	.short	(.L_11 - .L_10)
	.align		4
.L_10:
        /*0040*/ 	.word	index@(_Z22matrix_multiply_simplePfS_S_m)
        /*0044*/ 	.word	0x00000000
.L_11:


//--------------------- .nv.compat                --------------------------
	.section	.nv.compat,"",@"SHT_CUDA_COMPAT_INFO"
	.align	4
        /*0000*/ 	.byte	0x02, 0x09, 0x00, 0x00, 0x02, 0x02, 0x01, 0x00, 0x02, 0x05, 0x05, 0x00, 0x03, 0x07, 0x01, 0x01
        /*0010*/ 	.byte	0x02, 0x03, 0x00, 0x00, 0x02, 0x06, 0x01, 0x00, 0x04, 0x0b, 0x08, 0x00, 0x09, 0x00, 0x00, 0x00
        /*0020*/ 	.byte	0x00, 0x00, 0x00, 0x00


//--------------------- .nv.info._Z15matrix_multiplyPfS_S_m --------------------------
	.section	.nv.info._Z15matrix_multiplyPfS_S_m,"",@"SHT_CUDA_INFO"
	.sectionflags	@""
	.align	4


	//----- nvinfo : EIATTR_CUDA_API_VERSION
	.align		4
        /*0000*/ 	.byte	0x04, 0x37
        /*0002*/ 	.short	(.L_13 - .L_12)
.L_12:
        /*0004*/ 	.word	0x00000082


	//----- nvinfo : EIATTR_KPARAM_INFO
	.align		4
.L_13:
        /*0008*/ 	.byte	0x04, 0x17
        /*000a*/ 	.short	(.L_15 - .L_14)
.L_14:
        /*000c*/ 	.word	0x00000000
        /*0010*/ 	.short	0x0003
        /*0012*/ 	.short	0x0018
        /*0014*/ 	.byte	0x00, 0xf0, 0x21, 0x00


	//----- nvinfo : EIATTR_KPARAM_INFO
	.align		4
.L_15:
        /*0018*/ 	.byte	0x04, 0x17
        /*001a*/ 	.short	(.L_17 - .L_16)
.L_16:
        /*001c*/ 	.word	0x00000000
        /*0020*/ 	.short	0x0002
        /*0022*/ 	.short	0x0010
        /*0024*/ 	.byte	0x00, 0xf5, 0x21, 0x00


	//----- nvinfo : EIATTR_KPARAM_INFO
	.align		4
.L_17:
        /*0028*/ 	.byte	0x04, 0x17
        /*002a*/ 	.short	(.L_19 - .L_18)
.L_18:
        /*002c*/ 	.word	0x00000000
        /*0030*/ 	.short	0x0001
        /*0032*/ 	.short	0x0008
        /*0034*/ 	.byte	0x00, 0xf5, 0x21, 0x00


	//----- nvinfo : EIATTR_KPARAM_INFO
	.align		4
.L_19:
        /*0038*/ 	.byte	0x04, 0x17
        /*003a*/ 	.short	(.L_21 - .L_20)
.L_20:
        /*003c*/ 	.word	0x00000000
        /*0040*/ 	.short	0x0000
        /*0042*/ 	.short	0x0000
        /*0044*/ 	.byte	0x00, 0xf5, 0x21, 0x00


	//----- nvinfo : EIATTR_SPARSE_MMA_MASK
	.align		4
.L_21:
        /*0048*/ 	.byte	0x03, 0x50
        /*004a*/ 	.short	0x0000


	//----- nvinfo : EIATTR_MAXREG_COUNT
	.align		4
        /*004c*/ 	.byte	0x03, 0x1b
        /*004e*/ 	.short	0x00ff


	//----- nvinfo : EIATTR_NUM_BARRIERS
	.align		4
        /*0050*/ 	.byte	0x02, 0x4c
        /*0052*/ 	.byte	0x01
	.zero		1


	//----- nvinfo : EIATTR_MERCURY_ISA_VERSION
	.align		4
        /*0054*/ 	.byte	0x03, 0x5f
        /*0056*/ 	.short	0x0101


	//----- nvinfo : EIATTR_VRC_CTA_INIT_COUNT
	.align		4
        /*0058*/ 	.byte	0x02, 0x4a
	.zero		1
	.zero		1


	//----- nvinfo : EIATTR_EXIT_INSTR_OFFSETS
	.align		4
        /*005c*/ 	.byte	0x04, 0x1c
        /*005e*/ 	.short	(.L_23 - .L_22)


	//   ....[0]....
.L_22:
        /*0060*/ 	.word	0x00000e80


	//----- nvinfo : EIATTR_CBANK_PARAM_SIZE
	.align		4
.L_23:
        /*0064*/ 	.byte	0x03, 0x19
        /*0066*/ 	.short	0x0020


	//----- nvinfo : EIATTR_PARAM_CBANK
	.align		4
        /*0068*/ 	.byte	0x04, 0x0a
        /*006a*/ 	.short	(.L_25 - .L_24)
	.align		4
.L_24:
        /*006c*/ 	.word	index@(.nv.constant0._Z15matrix_multiplyPfS_S_m)
        /*0070*/ 	.short	0x0380
        /*0072*/ 	.short	0x0020


	//----- nvinfo : EIATTR_SW_WAR
	.align		4
.L_25:
        /*0074*/ 	.byte	0x04, 0x36
        /*0076*/ 	.short	(.L_27 - .L_26)
.L_26:
        /*0078*/ 	.word	0x00000008
.L_27:


//--------------------- .nv.info._Z22matrix_multiply_simplePfS_S_m --------------------------
	.section	.nv.info._Z22matrix_multiply_simplePfS_S_m,"",@"SHT_CUDA_INFO"
	.sectionflags	@""
	.align	4


	//----- nvinfo : EIATTR_CUDA_API_VERSION
	.align		4
        /*0000*/ 	.byte	0x04, 0x37
        /*0002*/ 	.short	(.L_29 - .L_28)
.L_28:
        /*0004*/ 	.word	0x00000082


	//----- nvinfo : EIATTR_KPARAM_INFO
	.align		4
.L_29:
        /*0008*/ 	.byte	0x04, 0x17
        /*000a*/ 	.short	(.L_31 - .L_30)
.L_30:
        /*000c*/ 	.word	0x00000000
        /*0010*/ 	.short	0x0003
        /*0012*/ 	.short	0x0018
        /*0014*/ 	.byte	0x00, 0xf0, 0x21, 0x00


	//----- nvinfo : EIATTR_KPARAM_INFO
	.align		4
.L_31:
        /*0018*/ 	.byte	0x04, 0x17
        /*001a*/ 	.short	(.L_33 - .L_32)
.L_32:
        /*001c*/ 	.word	0x00000000
        /*0020*/ 	.short	0x0002
        /*0022*/ 	.short	0x0010
        /*0024*/ 	.byte	0x00, 0xf5, 0x21, 0x00


	//----- nvinfo : EIATTR_KPARAM_INFO
	.align		4
.L_33:
        /*0028*/ 	.byte	0x04, 0x17
        /*002a*/ 	.short	(.L_35 - .L_34)
.L_34:
        /*002c*/ 	.word	0x00000000
        /*0030*/ 	.short	0x0001
        /*0032*/ 	.short	0x0008
        /*0034*/ 	.byte	0x00, 0xf5, 0x21, 0x00


	//----- nvinfo : EIATTR_KPARAM_INFO
	.align		4
.L_35:
        /*0038*/ 	.byte	0x04, 0x17
        /*003a*/ 	.short	(.L_37 - .L_36)
.L_36:
        /*003c*/ 	.word	0x00000000
        /*0040*/ 	.short	0x0000
        /*0042*/ 	.short	0x0000
        /*0044*/ 	.byte	0x00, 0xf5, 0x21, 0x00


	//----- nvinfo : EIATTR_SPARSE_MMA_MASK
	.align		4
.L_37:
        /*0048*/ 	.byte	0x03, 0x50
        /*004a*/ 	.short	0x0000


	//----- nvinfo : EIATTR_MAXREG_COUNT
	.align		4
        /*004c*/ 	.byte	0x03, 0x1b
        /*004e*/ 	.short	0x00ff


	//----- nvinfo : EIATTR_MERCURY_ISA_VERSION
	.align		4
        /*0050*/ 	.byte	0x03, 0x5f
        /*0052*/ 	.short	0x0101


	//----- nvinfo : EIATTR_VRC_CTA_INIT_COUNT
	.align		4
        /*0054*/ 	.byte	0x02, 0x4a
	.zero		1
	.zero		1


	//----- nvinfo : EIATTR_EXIT_INSTR_OFFSETS
	.align		4
        /*0058*/ 	.byte	0x04, 0x1c
        /*005a*/ 	.short	(.L_39 - .L_38)


	//   ....[0]....
.L_38:
        /*005c*/ 	.word	0x00000d50


	//----- nvinfo : EIATTR_CBANK_PARAM_SIZE
	.align		4
.L_39:
        /*0060*/ 	.byte	0x03, 0x19
        /*0062*/ 	.short	0x0020


	//----- nvinfo : EIATTR_PARAM_CBANK
	.align		4
        /*0064*/ 	.byte	0x04, 0x0a
        /*0066*/ 	.short	(.L_41 - .L_40)
	.align		4
.L_40:
        /*0068*/ 	.word	index@(.nv.constant0._Z22matrix_multiply_simplePfS_S_m)
        /*006c*/ 	.short	0x0380
        /*006e*/ 	.short	0x0020


	//----- nvinfo : EIATTR_SW_WAR
	.align		4
.L_41:
        /*0070*/ 	.byte	0x04, 0x36
        /*0072*/ 	.short	(.L_43 - .L_42)
.L_42:
        /*0074*/ 	.word	0x00000008
.L_43:


//--------------------- .nv.callgraph             --------------------------
	.section	.nv.callgraph,"",@"SHT_CUDA_CALLGRAPH"
	.align	4
	.sectionentsize	8
	.align		4
        /*0000*/ 	.word	0x00000000
	.align		4
        /*0004*/ 	.word	0xffffffff
	.align		4
        /*0008*/ 	.word	0x00000000
	.align		4
        /*000c*/ 	.word	0xfffffffe
	.align		4
        /*0010*/ 	.word	0x00000000
	.align		4
        /*0014*/ 	.word	0xfffffffd
	.align		4
        /*0018*/ 	.word	0x00000000
	.align		4
        /*001c*/ 	.word	0xfffffffc


//--------------------- .text._Z15matrix_multiplyPfS_S_m --------------------------
	.section	.text._Z15matrix_multiplyPfS_S_m,"ax",@progbits
	.align	128
        .global         _Z15matrix_multiplyPfS_S_m
        .type           _Z15matrix_multiplyPfS_S_m,@function
        .size           _Z15matrix_multiplyPfS_S_m,(.L_x_10 - _Z15matrix_multiplyPfS_S_m)
        .other          _Z15matrix_multiplyPfS_S_m,@"STO_CUDA_ENTRY STV_DEFAULT"
_Z15matrix_multiplyPfS_S_m:
.text._Z15matrix_multiplyPfS_S_m:
[----:B------:R-:W-:Y:S01]  /*0000*/  LDC R1, c[0x0][0x37c] ;  /* 0x0000df00ff017b82 */ /* 0x000fe20000000800 */
[----:B------:R-:W0:Y:S01]  /*0010*/  LDCU.64 UR12, c[0x0][0x398] ;  /* 0x00007300ff0c77ac */ /* 0x000e220008000a00 */
[----:B------:R-:W1:Y:S06]  /*0020*/  S2R R0, SR_TID.Y ;  /* 0x0000000000007919 */ /* 0x000e6c0000002200 */
[----:B------:R-:W1:Y:S01]  /*0030*/  S2UR UR4, SR_CTAID.Y ;  /* 0x00000000000479c3 */ /* 0x000e620000002600 */
[----:B------:R-:W-:Y:S01]  /*0040*/  HFMA2 R27, -RZ, RZ, 0, 0 ;  /* 0x00000000ff1b7431 */ /* 0x000fe200000001ff */
[----:B------:R-:W2:Y:S06]  /*0050*/  LDCU.64 UR10, c[0x0][0x358] ;  /* 0x00006b00ff0a77ac */ /* 0x000eac0008000a00 */
[----:B------:R-:W1:Y:S01]  /*0060*/  LDC R3, c[0x0][0x364] ;  /* 0x0000d900ff037b82 */ /* 0x000e620000000800 */
[----:B0-----:R-:W-:-:S04]  /*0070*/  UISETP.GE.U32.AND UP0, UPT, UR12, 0x10, UPT ;  /* 0x000000100c00788c */ /* 0x001fc8000bf06070 */
[----:B------:R-:W-:Y:S01]  /*0080*/  UISETP.GE.U32.AND.EX UP0, UPT, UR13, URZ, UPT, UP0 ;  /* 0x000000ff0d00728c */ /* 0x000fe2000bf06100 */
[----:B-1----:R-:W-:-:S08]  /*0090*/  IMAD R20, R3, UR4, R0 ;  /* 0x0000000403147c24 */ /* 0x002fd0000f8e0200 */
[----:B--2---:R-:W-:Y:S05]  /*00a0*/  BRA.U !UP0, `(.L_x_0) ;  /* 0x0000000d08487547 */ /* 0x004fea000b800000 */
[----:B------:R-:W0:Y:S01]  /*00b0*/  S2UR UR6, SR_CgaCtaId ;  /* 0x00000000000679c3 */ /* 0x000e220000008800 */
[----:B------:R-:W1:Y:S01]  /*00c0*/  S2R R2, SR_TID.X ;  /* 0x0000000000027919 */ /* 0x000e620000002100 */
[----:B------:R-:W-:Y:S01]  /*00d0*/  USHF.R.U64 UR7, UR12, 0x4, UR13 ;  /* 0x000000040c077899 */ /* 0x000fe2000800120d */
[----:B------:R-:W-:Y:S01]  /*00e0*/  MOV R27, RZ ;  /* 0x000000ff001b7202 */ /* 0x000fe20000000f00 */
[----:B------:R-:W-:Y:S02]  /*00f0*/  USHF.R.U32.HI UR8, URZ, 0x4, UR13 ;  /* 0x00000004ff087899 */ /* 0x000fe4000801160d */
[----:B------:R-:W-:Y:S01]  /*0100*/  UISETP.NE.U32.AND UP0, UPT, UR7, 0x1, UPT ;  /* 0x000000010700788c */ /* 0x000fe2000bf05070 */
[----:B------:R-:W-:-:S03]  /*0110*/  UMOV UR5, 0x400 ;  /* 0x0000040000057882 */ /* 0x000fc60000000000 */
[----:B------:R-:W-:Y:S02]  /*0120*/  UISETP.NE.AND.EX UP0, UPT, UR8, URZ, UPT, UP0 ;  /* 0x000000ff0800728c */ /* 0x000fe4000bf05300 */
[----:B0-----:R-:W-:-:S06]  /*0130*/  ULEA UR4, UR6, UR5, 0x18 ;  /* 0x0000000506047291 */ /* 0x001fcc000f8ec0ff */
[----:B------:R-:W-:Y:S01]  /*0140*/  LEA R21, R0, UR4, 0x6 ;  /* 0x0000000400157c11 */ /* 0x000fe2000f8e30ff */
[----:B------:R-:W-:Y:S01]  /*0150*/  UMOV UR4, URZ ;  /* 0x000000ff00047c82 */ /* 0x000fe20008000000 */
[----:B------:R-:W-:Y:S05]  /*0160*/  BRA.U !UP0, `(.L_x_1) ;  /* 0x0000000908107547 */ /* 0x000fea000b800000 */
[----:B------:R-:W0:Y:S01]  /*0170*/  S2UR UR9, SR_CTAID.X ;  /* 0x00000000000979c3 */ /* 0x000e220000002500 */
[----:B------:R-:W-:Y:S01]  /*0180*/  UIADD3 UR5, UPT, UPT, UR5, 0x400, URZ ;  /* 0x0000040005057890 */ /* 0x000fe2000fffe0ff */
[----:B-1----:R-:W-:Y:S01]  /*0190*/  LEA R19, R2, R21, 0x2 ;  /* 0x0000001502137211 */ /* 0x002fe200078e10ff */
[----:B------:R-:W1:Y:S01]  /*01a0*/  LDCU.128 UR16, c[0x0][0x380] ;  /* 0x00007000ff1077ac */ /* 0x000e620008000c00 */
[----:B------:R-:W-:Y:S02]  /*01b0*/  MOV R27, RZ ;  /* 0x000000ff001b7202 */ /* 0x000fe40000000f00 */
[----:B------:R-:W-:Y:S01]  /*01c0*/  MOV R18, R2 ;  /* 0x0000000200127202 */ /* 0x000fe20000000f00 */
[----:B------:R-:W-:Y:S01]  /*01d0*/  ULEA UR5, UR6, UR5, 0x18 ;  /* 0x0000000506057291 */ /* 0x000fe2000f8ec0ff */
[----:B------:R-:W-:Y:S01]  /*01e0*/  MOV R17, R0 ;  /* 0x0000000000117202 */ /* 0x000fe20000000f00 */
[----:B------:R-:W-:Y:S02]  /*01f0*/  ULOP3.LUT UR7, UR7, 0xfffffffe, URZ, 0xc0, !UPT ;  /* 0xfffffffe07077892 */ /* 0x000fe4000f8ec0ff */
[----:B------:R-:W-:-:S02]  /*0200*/  ULOP3.LUT UR8, UR8, 0xfffffff, URZ, 0xc0, !UPT ;  /* 0x0fffffff08087892 */ /* 0x000fc4000f8ec0ff */
[----:B------:R-:W-:Y:S01]  /*0210*/  LEA R3, R2, UR5, 0x2 ;  /* 0x0000000502037c11 */ /* 0x000fe2000f8e10ff */
[----:B------:R-:W-:-:S03]  /*0220*/  UMOV UR4, 0x10 ;  /* 0x0000001000047882 */ /* 0x000fc60000000000 */
[----:B------:R-:W-:-:S07]  /*0230*/  LEA R16, R0, R3, 0x6 ;  /* 0x0000000300107211 */ /* 0x000fce00078e30ff */
.L_x_2:
[----:B------:R-:W0:Y:S01]  /*0240*/  LDC R13, c[0x0][0x360] ;  /* 0x0000d800ff0d7b82 */ /* 0x000e220000000800 */
[----:B------:R-:W-:Y:S01]  /*0250*/  HFMA2 R5, -RZ, RZ, 0, 0 ;  /* 0x00000000ff057431 */ /* 0x000fe200000001ff */
[----:B------:R-:W-:Y:S01]  /*0260*/  MOV R4, R18 ;  /* 0x0000001200047202 */ /* 0x000fe20000000f00 */
[----:B------:R-:W-:-:S04]  /*0270*/  IMAD R15, R20, UR13, RZ ;  /* 0x0000000d140f7c24 */ /* 0x000fc8000f8e02ff */
[----:B------:R-:W-:-:S05]  /*0280*/  IMAD.WIDE.U32 R8, R20, UR12, R4 ;  /* 0x0000000c14087c25 */ /* 0x000fca000f8e0004 */
[----:B------:R-:W-:Y:S02]  /*0290*/  IADD3 R7, PT, PT, R9, R15, RZ ;  /* 0x0000000f09077210 */ /* 0x000fe40007ffe0ff */
[----:B-1----:R-:W-:-:S04]  /*02a0*/  LEA R6, P0, R8, UR16, 0x2 ;  /* 0x0000001008067c11 */ /* 0x002fc8000f8010ff */
[----:B------:R-:W-:Y:S01]  /*02b0*/  LEA.HI.X R7, R8, UR17, R7, 0x2, P0 ;  /* 0x0000001108077c11 */ /* 0x000fe200080f1407 */
[----:B0-----:R-:W-:-:S04]  /*02c0*/  IMAD R12, R13, UR9, R2 ;  /* 0x000000090d0c7c24 */ /* 0x001fc8000f8e0202 */
[----:B------:R-:W2:Y:S01]  /*02d0*/  LDG.E R24, desc[UR10][R6.64] ;  /* 0x0000000a06187981 */ /* 0x000ea2000c1e1900 */
[----:B------:R-:W-:-:S03]  /*02e0*/  SHF.R.S32.HI R13, RZ, 0x1f, R12 ;  /* 0x0000001fff0d7819 */ /* 0x000fc6000001140c */
[----:B------:R-:W-:-:S04]  /*02f0*/  IMAD.WIDE.U32 R4, R17, UR12, R12 ;  /* 0x0000000c11047c25 */ /* 0x000fc8000f8e000c */
[----:B------:R-:W-:Y:S01]  /*0300*/  IMAD R5, R17, UR13, R5 ;  /* 0x0000000d11057c24 */ /* 0x000fe2000f8e0205 */
[----:B------:R-:W-:-:S04]  /*0310*/  LEA R22, P1, R4, UR18, 0x2 ;  /* 0x0000001204167c11 */ /* 0x000fc8000f8210ff */
[----:B------:R-:W-:-:S06]  /*0320*/  LEA.HI.X R23, R4, UR19, R5, 0x2, P1 ;  /* 0x0000001304177c11 */ /* 0x000fcc00088f1405 */
[----:B------:R-:W3:Y:S01]  /*0330*/  LDG.E R23, desc[UR10][R22.64] ;  /* 0x0000000a16177981 */ /* 0x000ee2000c1e1900 */
[----:B------:R-:W-:-:S03]  /*0340*/  UIADD3 UR5, UPT, UPT, UR4, -0x10, URZ ;  /* 0xfffffff004057890 */ /* 0x000fc6000fffe0ff */
[----:B--2---:R-:W-:Y:S04]  /*0350*/  STS [R19], R24 ;  /* 0x0000001813007388 */ /* 0x004fe80000000800 */
[----:B---3--:R-:W-:Y:S01]  /*0360*/  STS [R16], R23 ;  /* 0x0000001710007388 */ /* 0x008fe20000000800 */
[----:B------:R-:W-:Y:S06]  /*0370*/  BAR.SYNC.DEFER_BLOCKING 0x0 ;  /* 0x0000000000007b1d */ /* 0x000fec0000010000 */
[----:B------:R-:W-:Y:S04]  /*0380*/  LDS R26, [R3] ;  /* 0x00000000031a7984 */ /* 0x000fe80000000800 */
[----:B------:R-:W0:Y:S04]  /*0390*/  LDS.128 R8, [R21] ;  /* 0x0000000015087984 */ /* 0x000e280000000c00 */
[----:B------:R-:W1:Y:S04]  /*03a0*/  LDS R28, [R3+0x40] ;  /* 0x00004000031c7984 */ /* 0x000e680000000800 */
[----:B------:R-:W2:Y:S04]  /*03b0*/  LDS R29, [R3+0x80] ;  /* 0x00008000031d7984 */ /* 0x000ea80000000800 */
[----:B------:R-:W3:Y:S04]  /*03c0*/  LDS R14, [R3+0xc0] ;  /* 0x0000c000030e7984 */ /* 0x000ee80000000800 */
[----:B------:R-:W-:Y:S04]  /*03d0*/  LDS R25, [R3+0x100] ;  /* 0x0001000003197984 */ /* 0x000fe80000000800 */
[----:B------:R-:W4:Y:S04]  /*03e0*/  LDS.128 R4, [R21+0x10] ;  /* 0x0000100015047984 */ /* 0x000f280000000c00 */
[----:B------:R-:W5:Y:S04]  /*03f0*/  LDS R24, [R3+0x140] ;  /* 0x0001400003187984 */ /* 0x000f680000000800 */
[----:B------:R-:W-:Y:S04]  /*0400*/  LDS R22, [R3+0x1c0] ;  /* 0x0001c00003167984 */ /* 0x000fe80000000800 */
[----:B------:R-:W-:Y:S01]  /*0410*/  LDS R23, [R3+0x200] ;  /* 0x0002000003177984 */ /* 0x000fe20000000800 */
[----:B0-----:R-:W-:-:S03]  /*0420*/  FFMA R8, R8, R26, R27 ;  /* 0x0000001a08087223 */ /* 0x001fc6000000001b */
[----:B------:R-:W0:Y:S01]  /*0430*/  LDS R27, [R3+0x180] ;  /* 0x00018000031b7984 */ /* 0x000e220000000800 */
[----:B-1----:R-:W-:-:S04]  /*0440*/  FFMA R8, R28, R9, R8 ;  /* 0x000000091c087223 */ /* 0x002fc80000000008 */
[----:B--2---:R-:W-:-:S04]  /*0450*/  FFMA R29, R29, R10, R8 ;  /* 0x0000000a1d1d7223 */ /* 0x004fc80000000008 */
[----:B---3--:R-:W-:Y:S02]  /*0460*/  FFMA R29, R14, R11, R29 ;  /* 0x0000000b0e1d7223 */ /* 0x008fe4000000001d */
[----:B------:R-:W1:Y:S04]  /*0470*/  LDS.128 R8, [R21+0x20] ;  /* 0x0000200015087984 */ /* 0x000e680000000c00 */
[----:B------:R-:W2:Y:S01]  /*0480*/  LDS R14, [R3+0x240] ;  /* 0x00024000030e7984 */ /* 0x000ea20000000800 */
[----:B----4-:R-:W-:-:S03]  /*0490*/  FFMA R29, R4, R25, R29 ;  /* 0x00000019041d7223 */ /* 0x010fc6000000001d */
[----:B------:R-:W3:Y:S01]  /*04a0*/  LDS R25, [R3+0x280] ;  /* 0x0002800003197984 */ /* 0x000ee20000000800 */
[----:B------:R-:W-:Y:S01]  /*04b0*/  IADD3 R4, P0, PT, R2, UR5, RZ ;  /* 0x0000000502047c10 */ /* 0x000fe2000ff1e0ff */
[----:B-----5:R-:W-:-:S03]  /*04c0*/  FFMA R24, R24, R5, R29 ;  /* 0x0000000518187223 */ /* 0x020fc6000000001d */
[----:B------:R-:W-:-:S03]  /*04d0*/  IADD3.X R5, PT, PT, RZ, RZ, RZ, P0, !PT ;  /* 0x000000ffff057210 */ /* 0x000fc600007fe4ff */
[----:B------:R-:W-:-:S04]  /*04e0*/  IMAD.WIDE.U32 R4, R20, UR12, R4 ;  /* 0x0000000c14047c25 */ /* 0x000fc8000f8e0004 */
[----:B0-----:R-:W-:Y:S01]  /*04f0*/  FFMA R29, R27, R6, R24 ;  /* 0x000000061b1d7223 */ /* 0x001fe20000000018 */
[----:B------:R-:W-:Y:S01]  /*0500*/  IADD3 R27, PT, PT, R17, 0x10, RZ ;  /* 0x00000010111b7810 */ /* 0x000fe20007ffe0ff */
[----:B------:R-:W-:Y:S02]  /*0510*/  LDS R24, [R3+0x3c0] ;  /* 0x0003c00003187984 */ /* 0x000fe40000000800 */
[----:B------:R-:W-:Y:S02]  /*0520*/  FFMA R7, R22, R7, R29 ;  /* 0x0000000716077223 */ /* 0x000fe4000000001d */
[----:B------:R-:W-:Y:S01]  /*0530*/  IMAD.WIDE.U32 R12, R27, UR12, R12 ;  /* 0x0000000c1b0c7c25 */ /* 0x000fe2000f8e000c */
[----:B------:R-:W-:Y:S01]  /*0540*/  IADD3 R15, PT, PT, R15, R5, RZ ;  /* 0x000000050f0f7210 */ /* 0x000fe20007ffe0ff */
[----:B------:R-:W-:Y:S02]  /*0550*/  LDS R29, [R3+0x300] ;  /* 0x00030000031d7984 */ /* 0x000fe40000000800 */
[----:B-1----:R-:W-:Y:S01]  /*0560*/  FFMA R7, R8, R23, R7 ;  /* 0x0000001708077223 */ /* 0x002fe20000000007 */
[----:B------:R-:W-:Y:S01]  /*0570*/  IMAD R5, R27, UR13, R13 ;  /* 0x0000000d1b057c24 */ /* 0x000fe2000f8e020d */
[----:B------:R-:W-:Y:S01]  /*0580*/  LEA R26, P0, R4, UR16, 0x2 ;  /* 0x00000010041a7c11 */ /* 0x000fe2000f8010ff */
[----:B------:R-:W-:Y:S01]  /*0590*/  LDS R8, [R3+0x340] ;  /* 0x0003400003087984 */ /* 0x000fe20000000800 */
[----:B--2---:R-:W-:Y:S01]  /*05a0*/  FFMA R14, R14, R9, R7 ;  /* 0x000000090e0e7223 */ /* 0x004fe20000000007 */
[----:B------:R-:W-:-:S02]  /*05b0*/  LEA R22, P1, R12, UR18, 0x2 ;  /* 0x000000120c167c11 */ /* 0x000fc4000f8210ff */
[----:B------:R-:W-:Y:S01]  /*05c0*/  LEA.HI.X R27, R4, UR17, R15, 0x2, P0 ;  /* 0x00000011041b7c11 */ /* 0x000fe200080f140f */
[----:B---3--:R-:W-:Y:S01]  /*05d0*/  FFMA R28, R25, R10, R14 ;  /* 0x0000000a191c7223 */ /* 0x008fe2000000000e */
[----:B------:R-:W-:Y:S01]  /*05e0*/  LEA.HI.X R23, R12, UR19, R5, 0x2, P1 ;  /* 0x000000130c177c11 */ /* 0x000fe200088f1405 */
[----:B------:R-:W0:Y:S04]  /*05f0*/  LDS R10, [R3+0x2c0] ;  /* 0x0002c000030a7984 */ /* 0x000e280000000800 */
[----:B------:R-:W-:Y:S04]  /*0600*/  LDS R9, [R3+0x380] ;  /* 0x0003800003097984 */ /* 0x000fe80000000800 */
[----:B------:R-:W1:Y:S01]  /*0610*/  LDS.128 R12, [R21+0x30] ;  /* 0x00003000150c7984 */ /* 0x000e620000000c00 */
[----:B------:R-:W-:Y:S06]  /*0620*/  BAR.SYNC.DEFER_BLOCKING 0x0 ;  /* 0x0000000000007b1d */ /* 0x000fec0000010000 */
[----:B------:R-:W2:Y:S04]  /*0630*/  LDG.E R27, desc[UR10][R26.64+0x40] ;  /* 0x0000400a1a1b7981 */ /* 0x000ea8000c1e1900 */
[----:B------:R-:W3:Y:S01]  /*0640*/  LDG.E R23, desc[UR10][R22.64] ;  /* 0x0000000a16177981 */ /* 0x000ee2000c1e1900 */
[----:B0-----:R-:W-:-:S04]  /*0650*/  FFMA R11, R10, R11, R28 ;  /* 0x0000000b0a0b7223 */ /* 0x001fc8000000001c */
[----:B-1----:R-:W-:-:S04]  /*0660*/  FFMA R11, R12, R29, R11 ;  /* 0x0000001d0c0b7223 */ /* 0x002fc8000000000b */
[----:B------:R-:W-:-:S04]  /*0670*/  FFMA R8, R8, R13, R11 ;  /* 0x0000000d08087223 */ /* 0x000fc8000000000b */
[----:B------:R-:W-:-:S04]  /*0680*/  FFMA R13, R9, R14, R8 ;  /* 0x0000000e090d7223 */ /* 0x000fc80000000008 */
[----:B------:R-:W-:Y:S01]  /*0690*/  FFMA R13, R24, R15, R13 ;  /* 0x0000000f180d7223 */ /* 0x000fe2000000000d */
[----:B------:R-:W-:-:S04]  /*06a0*/  UIADD3 UR7, UP0, UPT, UR7, -0x2, URZ ;  /* 0xfffffffe07077890 */ /* 0x000fc8000ff1e0ff */
[----:B------:R-:W-:Y:S02]  /*06b0*/  UIADD3.X UR8, UPT, UPT, UR8, -0x1, URZ, UP0, !UPT ;  /* 0xffffffff08087890 */ /* 0x000fe400087fe4ff */
[----:B------:R-:W-:-:S04]  /*06c0*/  UISETP.NE.U32.AND UP0, UPT, UR7, URZ, UPT ;  /* 0x000000ff0700728c */ /* 0x000fc8000bf05070 */
[----:B------:R-:W-:Y:S01]  /*06d0*/  UISETP.NE.AND.EX UP0, UPT, UR8, URZ, UPT, UP0 ;  /* 0x000000ff0800728c */ /* 0x000fe2000bf05300 */
[----:B------:R-:W-:Y:S02]  /*06e0*/  IADD3 R18, PT, PT, R18, 0x20, RZ ;  /* 0x0000002012127810 */ /* 0x000fe40007ffe0ff */
[----:B------:R-:W-:Y:S01]  /*06f0*/  IADD3 R17, PT, PT, R17, 0x20, RZ ;  /* 0x0000002011117810 */ /* 0x000fe20007ffe0ff */
[----:B------:R-:W-:Y:S01]  /*0700*/  UIADD3 UR4, UPT, UPT, UR4, 0x20, URZ ;  /* 0x0000002004047890 */ /* 0x000fe2000fffe0ff */
        /* <DEDUP_REMOVED lines=11> */
[----:B------:R-:W5:Y:S04]  /*07c0*/  LDS R27, [R3+0x180] ;  /* 0x00018000031b7984 */ /* 0x000f680000000800 */
[----:B------:R-:W5:Y:S01]  /*07d0*/  LDS R22, [R3+0x1c0] ;  /* 0x0001c00003167984 */ /* 0x000f620000000800 */
[----:B0-----:R-:W-:-:S03]  /*07e0*/  FFMA R13, R4, R25, R13 ;  /* 0x00000019040d7223 */ /* 0x001fc6000000000d */
[----:B------:R-:W-:Y:S01]  /*07f0*/  LDS R25, [R3+0x200] ;  /* 0x0002000003197984 */ /* 0x000fe20000000800 */
[----:B-1----:R-:W-:-:S03]  /*0800*/  FFMA R28, R28, R5, R13 ;  /* 0x000000051c1c7223 */ /* 0x002fc6000000000d */
[----:B------:R-:W0:Y:S01]  /*0810*/  LDS.128 R12, [R21+0x20] ;  /* 0x00002000150c7984 */ /* 0x000e220000000c00 */
[----:B--2---:R-:W-:-:S04]  /*0820*/  FFMA R29, R29, R6, R28 ;  /* 0x000000061d1d7223 */ /* 0x004fc8000000001c */
[----:B---3--:R-:W-:Y:S02]  /*0830*/  FFMA R7, R26, R7, R29 ;  /* 0x000000071a077223 */ /* 0x008fe4000000001d */
[----:B------:R-:W1:Y:S02]  /*0840*/  LDS R26, [R3+0x240] ;  /* 0x00024000031a7984 */ /* 0x000e640000000800 */
[----:B----4-:R-:W-:Y:S02]  /*0850*/  FFMA R7, R8, R23, R7 ;  /* 0x0000001708077223 */ /* 0x010fe40000000007 */
[----:B------:R-:W2:Y:S02]  /*0860*/  LDS R23, [R3+0x280] ;  /* 0x0002800003177984 */ /* 0x000ea40000000800 */
[----:B-----5:R-:W-:Y:S02]  /*0870*/  FFMA R24, R24, R9, R7 ;  /* 0x0000000918187223 */ /* 0x020fe40000000007 */
[----:B------:R-:W3:Y:S02]  /*0880*/  LDS R8, [R3+0x2c0] ;  /* 0x0002c00003087984 */ /* 0x000ee40000000800 */
[----:B------:R-:W-:-:S02]  /*0890*/  FFMA R27, R27, R10, R24 ;  /* 0x0000000a1b1b7223 */ /* 0x000fc40000000018 */
[----:B------:R-:W-:Y:S04]  /*08a0*/  LDS R9, [R3+0x300] ;  /* 0x0003000003097984 */ /* 0x000fe80000000800 */
[----:B------:R-:W4:Y:S01]  /*08b0*/  LDS.128 R4, [R21+0x30] ;  /* 0x0000300015047984 */ /* 0x000f220000000c00 */
[----:B------:R-:W-:-:S03]  /*08c0*/  FFMA R27, R22, R11, R27 ;  /* 0x0000000b161b7223 */ /* 0x000fc6000000001b */
[----:B------:R-:W5:Y:S04]  /*08d0*/  LDS R22, [R3+0x340] ;  /* 0x0003400003167984 */ /* 0x000f680000000800 */
[----:B------:R-:W5:Y:S04]  /*08e0*/  LDS R11, [R3+0x380] ;  /* 0x00038000030b7984 */ /* 0x000f680000000800 */
[----:B------:R-:W5:Y:S01]  /*08f0*/  LDS R10, [R3+0x3c0] ;  /* 0x0003c000030a7984 */ /* 0x000f620000000800 */
[----:B0-----:R-:W-:-:S04]  /*0900*/  FFMA R25, R12, R25, R27 ;  /* 0x000000190c197223 */ /* 0x001fc8000000001b */
[----:B-1----:R-:W-:-:S04]  /*0910*/  FFMA R26, R26, R13, R25 ;  /* 0x0000000d1a1a7223 */ /* 0x002fc80000000019 */
[----:B--2---:R-:W-:-:S04]  /*0920*/  FFMA R23, R23, R14, R26 ;  /* 0x0000000e17177223 */ /* 0x004fc8000000001a */
[----:B---3--:R-:W-:-:S04]  /*0930*/  FFMA R15, R8, R15, R23 ;  /* 0x0000000f080f7223 */ /* 0x008fc80000000017 */
[----:B----4-:R-:W-:-:S04]  /*0940*/  FFMA R9, R4, R9, R15 ;  /* 0x0000000904097223 */ /* 0x010fc8000000000f */
[----:B-----5:R-:W-:-:S04]  /*0950*/  FFMA R22, R22, R5, R9 ;  /* 0x0000000516167223 */ /* 0x020fc80000000009 */
[----:B------:R-:W-:-:S04]  /*0960*/  FFMA R11, R11, R6, R22 ;  /* 0x000000060b0b7223 */ /* 0x000fc80000000016 */
[----:B------:R-:W-:Y:S01]  /*0970*/  FFMA R27, R10, R7, R11 ;  /* 0x000000070a1b7223 */ /* 0x000fe2000000000b */
[----:B------:R-:W-:Y:S06]  /*0980*/  BAR.SYNC.DEFER_BLOCKING 0x0 ;  /* 0x0000000000007b1d */ /* 0x000fec0000010000 */
[----:B------:R-:W-:Y:S05]  /*0990*/  BRA.U UP0, `(.L_x_2) ;  /* 0xfffffff900287547 */ /* 0x000fea000b83ffff */
[----:B------:R-:W-:-:S12]  /*09a0*/  UIADD3 UR4, UPT, UPT, UR4, -0x10, URZ ;  /* 0xfffffff004047890 */ /* 0x000fd8000fffe0ff */
.L_x_1:
[----:B------:R-:W-:-:S09]  /*09b0*/  ULOP3.LUT UP0, URZ, UR12, 0x10, URZ, 0xc0, !UPT ;  /* 0x000000100cff7892 */ /* 0x000fd2000f80c0ff */
[----:B------:R-:W-:Y:S05]  /*09c0*/  BRA.U !UP0, `(.L_x_0) ;  /* 0x0000000508007547 */ /* 0x000fea000b800000 */
[----:B------:R-:W0:Y:S01]  /*09d0*/  S2UR UR5, SR_CTAID.X ;  /* 0x00000000000579c3 */ /* 0x000e220000002500 */
[----:B------:R-:W2:Y:S01]  /*09e0*/  LDCU.128 UR16, c[0x0][0x380] ;  /* 0x00007000ff1077ac */ /* 0x000ea20008000c00 */
[----:B-1----:R-:W-:Y:S02]  /*09f0*/  IADD3 R4, PT, PT, R2, UR4, RZ ;  /* 0x0000000402047c10 */ /* 0x002fe4000fffe0ff */
[----:B------:R-:W-:Y:S02]  /*0a00*/  MOV R5, RZ ;  /* 0x000000ff00057202 */ /* 0x000fe40000000f00 */
[----:B------:R-:W-:Y:S02]  /*0a10*/  IADD3 R3, PT, PT, R0, UR4, RZ ;  /* 0x0000000400037c10 */ /* 0x000fe4000fffe0ff */
[----:B------:R-:W0:Y:S01]  /*0a20*/  LDC R9, c[0x0][0x360] ;  /* 0x0000d800ff097b82 */ /* 0x000e220000000800 */
[----:B------:R-:W-:-:S04]  /*0a30*/  IMAD.WIDE.U32 R4, R20, UR12, R4 ;  /* 0x0000000c14047c25 */ /* 0x000fc8000f8e0004 */
[----:B------:R-:W-:Y:S01]  /*0a40*/  IMAD R5, R20, UR13, R5 ;  /* 0x0000000d14057c24 */ /* 0x000fe2000f8e0205 */
[----:B--2---:R-:W-:-:S04]  /*0a50*/  LEA R6, P0, R4, UR16, 0x2 ;  /* 0x0000001004067c11 */ /* 0x004fc8000f8010ff */
[----:B------:R-:W-:-:S05]  /*0a60*/  LEA.HI.X R7, R4, UR17, R5, 0x2, P0 ;  /* 0x0000001104077c11 */ /* 0x000fca00080f1405 */
[----:B------:R-:W2:Y:S01]  /*0a70*/  LDG.E R6, desc[UR10][R6.64] ;  /* 0x0000000a06067981 */ /* 0x000ea2000c1e1900 */
[----:B0-----:R-:W-:-:S05]  /*0a80*/  IMAD R8, R9, UR5, R2 ;  /* 0x0000000509087c24 */ /* 0x001fca000f8e0202 */
[----:B------:R-:W-:-:S03]  /*0a90*/  SHF.R.S32.HI R9, RZ, 0x1f, R8 ;  /* 0x0000001fff097819 */ /* 0x000fc60000011408 */
[----:B------:R-:W-:-:S04]  /*0aa0*/  IMAD.WIDE.U32 R8, R3, UR12, R8 ;  /* 0x0000000c03087c25 */ /* 0x000fc8000f8e0008 */
[----:B------:R-:W-:Y:S01]  /*0ab0*/  IMAD R3, R3, UR13, R9 ;  /* 0x0000000d03037c24 */ /* 0x000fe2000f8e0209 */
[----:B------:R-:W-:-:S04]  /*0ac0*/  LEA R10, P1, R8, UR18, 0x2 ;  /* 0x00000012080a7c11 */ /* 0x000fc8000f8210ff */
[----:B------:R-:W-:-:S05]  /*0ad0*/  LEA.HI.X R11, R8, UR19, R3, 0x2, P1 ;  /* 0x00000013080b7c11 */ /* 0x000fca00088f1403 */
[----:B------:R-:W3:Y:S01]  /*0ae0*/  LDG.E R4, desc[UR10][R10.64] ;  /* 0x0000000a0a047981 */ /* 0x000ee2000c1e1900 */
[----:B------:R-:W-:Y:S02]  /*0af0*/  UMOV UR4, 0x400 ;  /* 0x0000040000047882 */ /* 0x000fe40000000000 */
[----:B------:R-:W-:-:S04]  /*0b00*/  UIADD3 UR4, UPT, UPT, UR4, 0x400, URZ ;  /* 0x0000040004047890 */ /* 0x000fc8000fffe0ff */
[----:B------:R-:W-:Y:S01]  /*0b10*/  ULEA UR4, UR6, UR4, 0x18 ;  /* 0x0000000406047291 */ /* 0x000fe2000f8ec0ff */
[----:B------:R-:W-:-:S05]  /*0b20*/  LEA R5, R2, R21, 0x2 ;  /* 0x0000001502057211 */ /* 0x000fca00078e10ff */
[----:B------:R-:W-:-:S04]  /*0b30*/  LEA R3, R2, UR4, 0x2 ;  /* 0x0000000402037c11 */ /* 0x000fc8000f8e10ff */
[----:B------:R-:W-:Y:S01]  /*0b40*/  LEA R19, R0, R3, 0x6 ;  /* 0x0000000300137211 */ /* 0x000fe200078e30ff */
        /* <DEDUP_REMOVED lines=12> */
[----:B------:R-:W5:Y:S04]  /*0c10*/  LDS R2, [R3+0x1c0] ;  /* 0x0001c00003027984 */ /* 0x000f680000000800 */
[----:B------:R-:W-:Y:S04]  /*0c20*/  LDS R19, [R3+0x200] ;  /* 0x0002000003137984 */ /* 0x000fe80000000800 */
[----:B------:R-:W5:Y:S01]  /*0c30*/  LDS.128 R4, [R21+0x20] ;  /* 0x0000200015047984 */ /* 0x000f620000000c00 */
[----:B0-----:R-:W-:-:S03]  /*0c40*/  FFMA R18, R12, R18, R27 ;  /* 0x000000120c127223 */ /* 0x001fc6000000001b */
[----:B------:R-:W0:Y:S01]  /*0c50*/  LDS R12, [R3+0x240] ;  /* 0x00024000030c7984 */ /* 0x000e220000000800 */
[----:B-1----:R-:W-:-:S03]  /*0c60*/  FFMA R25, R25, R13, R18 ;  /* 0x0000000d19197223 */ /* 0x002fc60000000012 */
[----:B------:R-:W1:Y:S01]  /*0c70*/  LDS R13, [R3+0x280] ;  /* 0x00028000030d7984 */ /* 0x000e620000000800 */
[----:B--2---:R-:W-:-:S03]  /*0c80*/  FFMA R25, R22, R14, R25 ;  /* 0x0000000e16197223 */ /* 0x004fc60000000019 */
[----:B------:R-:W2:Y:S01]  /*0c90*/  LDS R14, [R3+0x2c0] ;  /* 0x0002c000030e7984 */ /* 0x000ea20000000800 */
[----:B---3--:R-:W-:-:S03]  /*0ca0*/  FFMA R29, R16, R15, R25 ;  /* 0x0000000f101d7223 */ /* 0x008fc60000000019 */
[----:B------:R-:W-:Y:S04]  /*0cb0*/  LDS R15, [R3+0x300] ;  /* 0x00030000030f7984 */ /* 0x000fe80000000800 */
[----:B------:R-:W3:Y:S01]  /*0cc0*/  LDS.128 R24, [R21+0x30] ;  /* 0x0000300015187984 */ /* 0x000ee20000000c00 */
[----:B----4-:R-:W-:-:S03]  /*0cd0*/  FFMA R29, R8, R17, R29 ;  /* 0x00000011081d7223 */ /* 0x010fc6000000001d */
[----:B------:R-:W4:Y:S01]  /*0ce0*/  LDS R16, [R3+0x340] ;  /* 0x0003400003107984 */ /* 0x000f220000000800 */
[----:B-----5:R-:W-:-:S03]  /*0cf0*/  FFMA R8, R0, R9, R29 ;  /* 0x0000000900087223 */ /* 0x020fc6000000001d */
[----:B------:R-:W5:Y:S04]  /*0d00*/  LDS R17, [R3+0x380] ;  /* 0x0003800003117984 */ /* 0x000f680000000800 */
[----:B------:R-:W5:Y:S01]  /*0d10*/  LDS R0, [R3+0x3c0] ;  /* 0x0003c00003007984 */ /* 0x000f620000000800 */
[----:B------:R-:W-:-:S04]  /*0d20*/  FFMA R23, R23, R10, R8 ;  /* 0x0000000a17177223 */ /* 0x000fc80000000008 */
[----:B------:R-:W-:-:S04]  /*0d30*/  FFMA R11, R2, R11, R23 ;  /* 0x0000000b020b7223 */ /* 0x000fc80000000017 */
[----:B------:R-:W-:-:S04]  /*0d40*/  FFMA R11, R4, R19, R11 ;  /* 0x00000013040b7223 */ /* 0x000fc8000000000b */
[----:B0-----:R-:W-:-:S04]  /*0d50*/  FFMA R12, R12, R5, R11 ;  /* 0x000000050c0c7223 */ /* 0x001fc8000000000b */
[----:B-1----:R-:W-:-:S04]  /*0d60*/  FFMA R13, R13, R6, R12 ;  /* 0x000000060d0d7223 */ /* 0x002fc8000000000c */
[----:B--2---:R-:W-:-:S04]  /*0d70*/  FFMA R7, R14, R7, R13 ;  /* 0x000000070e077223 */ /* 0x004fc8000000000d */
[----:B---3--:R-:W-:-:S04]  /*0d80*/  FFMA R7, R24, R15, R7 ;  /* 0x0000000f18077223 */ /* 0x008fc80000000007 */
[----:B----4-:R-:W-:-:S04]  /*0d90*/  FFMA R16, R16, R25, R7 ;  /* 0x0000001910107223 */ /* 0x010fc80000000007 */
[----:B-----5:R-:W-:-:S04]  /*0da0*/  FFMA R17, R17, R26, R16 ;  /* 0x0000001a11117223 */ /* 0x020fc80000000010 */
[----:B------:R-:W-:Y:S01]  /*0db0*/  FFMA R27, R0, R27, R17 ;  /* 0x0000001b001b7223 */ /* 0x000fe20000000011 */
[----:B------:R-:W-:Y:S06]  /*0dc0*/  BAR.SYNC.DEFER_BLOCKING 0x0 ;  /* 0x0000000000007b1d */ /* 0x000fec0000010000 */
.L_x_0:
[----:B------:R-:W0:Y:S01]  /*0dd0*/  S2R R3, SR_TID.X ;  /* 0x0000000000037919 */ /* 0x000e220000002100 */
[----:B------:R-:W0:Y:S01]  /*0de0*/  S2UR UR6, SR_CTAID.X ;  /* 0x00000000000679c3 */ /* 0x000e220000002500 */
[----:B------:R-:W2:Y:S07]  /*0df0*/  LDCU.64 UR4, c[0x0][0x390] ;  /* 0x00007200ff0477ac */ /* 0x000eae0008000a00 */
[----:B-1----:R-:W0:Y:S02]  /*0e00*/  LDC R2, c[0x0][0x360] ;  /* 0x0000d800ff027b82 */ /* 0x002e240000000800 */
[----:B0-----:R-:W-:-:S05]  /*0e10*/  IMAD R2, R2, UR6, R3 ;  /* 0x0000000602027c24 */ /* 0x001fca000f8e0203 */
[----:B------:R-:W-:-:S03]  /*0e20*/  SHF.R.S32.HI R3, RZ, 0x1f, R2 ;  /* 0x0000001fff037819 */ /* 0x000fc60000011402 */
[----:B------:R-:W-:-:S04]  /*0e30*/  IMAD.WIDE.U32 R2, R20, UR12, R2 ;  /* 0x0000000c14027c25 */ /* 0x000fc8000f8e0002 */
[----:B------:R-:W-:Y:S01]  /*0e40*/  IMAD R3, R20, UR13, R3 ;  /* 0x0000000d14037c24 */ /* 0x000fe2000f8e0203 */
[----:B--2---:R-:W-:-:S04]  /*0e50*/  LEA R4, P0, R2, UR4, 0x2 ;  /* 0x0000000402047c11 */ /* 0x004fc8000f8010ff */
[----:B------:R-:W-:-:S05]  /*0e60*/  LEA.HI.X R5, R2, UR5, R3, 0x2, P0 ;  /* 0x0000000502057c11 */ /* 0x000fca00080f1403 */
[----:B------:R-:W-:Y:S01]  /*0e70*/  STG.E desc[UR10][R4.64], R27 ;  /* 0x0000001b04007986 */ /* 0x000fe2000c10190a */
[----:B------:R-:W-:Y:S05]  /*0e80*/  EXIT ;  /* 0x000000000000794d */ /* 0x000fea0003800000 */
.L_x_3:
[----:B------:R-:W-:-:S00]  /*0e90*/  BRA `(.L_x_3) ;  /* 0xfffffffc00fc7947 */ /* 0x000fc0000383ffff */
[----:B------:R-:W-:-:S00]  /*0ea0*/  NOP ;  /* 0x0000000000007918 */ /* 0x000fc00000000000 */
        /* <DEDUP_REMOVED lines=13> */
.L_x_10:


//--------------------- .text._Z22matrix_multiply_simplePfS_S_m --------------------------
	.section	.text._Z22matrix_multiply_simplePfS_S_m,"ax",@progbits
	.align	128
        .global         _Z22matrix_multiply_simplePfS_S_m
        .type           _Z22matrix_multiply_simplePfS_S_m,@function
        .size           _Z22matrix_multiply_simplePfS_S_m,(.L_x_11 - _Z22matrix_multiply_simplePfS_S_m)
        .other          _Z22matrix_multiply_simplePfS_S_m,@"STO_CUDA_ENTRY STV_DEFAULT"
_Z22matrix_multiply_simplePfS_S_m:
.text._Z22matrix_multiply_simplePfS_S_m:
[----:B------:R-:W-:Y:S08]  /*0000*/  LDC R1, c[0x0][0x37c] ;  /* 0x0000df00ff017b82 */ /* 0x000ff00000000800 */
[----:B------:R-:W0:Y:S01]  /*0010*/  LDC.64 R12, c[0x0][0x398] ;  /* 0x0000e600ff0c7b82 */ /* 0x000e220000000a00 */
[----:B------:R-:W1:Y:S01]  /*0020*/  S2R R3, SR_TID.Y ;  /* 0x0000000000037919 */ /* 0x000e620000002200 */
[----:B------:R-:W2:Y:S01]  /*0030*/  LDCU.64 UR6, c[0x0][0x358] ;  /* 0x00006b00ff0677ac */ /* 0x000ea20008000a00 */
[----:B------:R-:W-:Y:S01]  /*0040*/  IMAD.MOV.U32 R26, RZ, RZ, RZ ;  /* 0x000000ffff1a7224 */ /* 0x000fe200078e00ff */
[----:B------:R-:W3:Y:S04]  /*0050*/  S2R R15, SR_TID.X ;  /* 0x00000000000f7919 */ /* 0x000ee80000002100 */
[----:B------:R-:W1:Y:S08]  /*0060*/  LDC R0, c[0x0][0x364] ;  /* 0x0000d900ff007b82 */ /* 0x000e700000000800 */
[----:B------:R-:W1:Y:S08]  /*0070*/  S2UR UR4, SR_CTAID.Y ;  /* 0x00000000000479c3 */ /* 0x000e700000002600 */
[----:B------:R-:W3:Y:S01]  /*0080*/  S2UR UR5, SR_CTAID.X ;  /* 0x00000000000579c3 */ /* 0x000ee20000002500 */
[----:B0-----:R-:W-:-:S04]  /*0090*/  ISETP.NE.U32.AND P0, PT, R12, RZ, PT ;  /* 0x000000ff0c00720c */ /* 0x001fc80003f05070 */
[----:B------:R-:W-:-:S03]  /*00a0*/  ISETP.NE.AND.EX P0, PT, R13, RZ, PT, P0 ;  /* 0x000000ff0d00720c */ /* 0x000fc60003f05300 */
[----:B------:R-:W3:Y:S01]  /*00b0*/  LDC R14, c[0x0][0x360] ;  /* 0x0000d800ff0e7b82 */ /* 0x000ee20000000800 */
[----:B-1----:R-:W-:Y:S02]  /*00c0*/  IMAD R0, R0, UR4, R3 ;  /* 0x0000000400007c24 */ /* 0x002fe4000f8e0203 */
[----:B---3--:R-:W-:-:S07]  /*00d0*/  IMAD R14, R14, UR5, R15 ;  /* 0x000000050e0e7c24 */ /* 0x008fce000f8e020f */
[----:B--2---:R-:W-:Y:S05]  /*00e0*/  @!P0 BRA `(.L_x_4) ;  /* 0x0000000800fc8947 */ /* 0x004fea0003800000 */
[----:B------:R-:W-:Y:S01]  /*00f0*/  ISETP.GE.U32.AND P1, PT, R12, 0x8, PT ;  /* 0x000000080c00780c */ /* 0x000fe20003f26070 */
[----:B------:R-:W-:Y:S01]  /*0100*/  IMAD.WIDE.U32 R16, R0, R12, RZ ;  /* 0x0000000c00107225 */ /* 0x000fe200078e00ff */
[----:B------:R-:W-:Y:S01]  /*0110*/  LOP3.LUT R2, R12, 0x7, RZ, 0xc0, !PT ;  /* 0x000000070c027812 */ /* 0x000fe200078ec0ff */
[----:B------:R-:W-:Y:S01]  /*0120*/  UMOV UR4, URZ ;  /* 0x000000ff00047c82 */ /* 0x000fe20008000000 */
[----:B------:R-:W-:Y:S01]  /*0130*/  ISETP.GE.U32.AND.EX P1, PT, R13, RZ, PT, P1 ;  /* 0x000000ff0d00720c */ /* 0x000fe20003f26110 */
[----:B------:R-:W-:Y:S01]  /*0140*/  IMAD.MOV.U32 R26, RZ, RZ, RZ ;  /* 0x000000ffff1a7224 */ /* 0x000fe200078e00ff */
[----:B------:R-:W-:Y:S01]  /*0150*/  ISETP.NE.U32.AND P0, PT, R2, RZ, PT ;  /* 0x000000ff0200720c */ /* 0x000fe20003f05070 */
[----:B------:R-:W-:Y:S01]  /*0160*/  IMAD.MOV.U32 R4, RZ, RZ, RZ ;  /* 0x000000ffff047224 */ /* 0x000fe200078e00ff */
[----:B------:R-:W-:Y:S01]  /*0170*/  SHF.R.S32.HI R15, RZ, 0x1f, R14 ;  /* 0x0000001fff0f7819 */ /* 0x000fe2000001140e */
[----:B------:R-:W-:Y:S01]  /*0180*/  IMAD R5, R0, R13, R17 ;  /* 0x0000000d00057224 */ /* 0x000fe200078e0211 */
[----:B------:R-:W-:-:S07]  /*0190*/  ISETP.NE.AND.EX P0, PT, RZ, RZ, PT, P0 ;  /* 0x000000ffff00720c */ /* 0x000fce0003f05300 */
[----:B------:R-:W-:Y:S06]  /*01a0*/  @!P1 BRA `(.L_x_5) ;  /* 0x0000000400089947 */ /* 0x000fec0003800000 */
[----:B------:R-:W0:Y:S01]  /*01b0*/  LDCU.128 UR8, c[0x0][0x380] ;  /* 0x00007000ff0877ac */ /* 0x000e220008000c00 */
[C---:B------:R-:W-:Y:S01]  /*01c0*/  LOP3.LUT R4, R12.reuse, 0xfffffff8, RZ, 0xc0, !PT ;  /* 0xfffffff80c047812 */ /* 0x040fe200078ec0ff */
[C---:B------:R-:W-:Y:S01]  /*01d0*/  IMAD.SHL.U32 R7, R12.reuse, 0x4, RZ ;  /* 0x000000040c077824 */ /* 0x040fe200078e00ff */
[C-C-:B------:R-:W-:Y:S01]  /*01e0*/  SHF.L.U64.HI R8, R12.reuse, 0x5, R13.reuse ;  /* 0x000000050c087819 */ /* 0x140fe2000001020d */
[----:B------:R-:W1:Y:S01]  /*01f0*/  LDCU UR4, c[0x0][0x39c] ;  /* 0x00007380ff0477ac */ /* 0x000e620008000800 */
[----:B------:R-:W-:Y:S01]  /*0200*/  SHF.L.U64.HI R10, R12, 0x2, R13 ;  /* 0x000000020c0a7819 */ /* 0x000fe2000001020d */
[----:B------:R-:W-:Y:S02]  /*0210*/  IMAD.MOV.U32 R26, RZ, RZ, RZ ;  /* 0x000000ffff1a7224 */ /* 0x000fe400078e00ff */
[----:B------:R-:W-:Y:S01]  /*0220*/  IMAD.MOV.U32 R11, RZ, RZ, R4 ;  /* 0x000000ffff0b7224 */ /* 0x000fe200078e0004 */
[----:B0-----:R-:W-:Y:S02]  /*0230*/  LEA R6, P1, R14, UR10, 0x2 ;  /* 0x0000000a0e067c11 */ /* 0x001fe4000f8210ff */
[----:B------:R-:W-:-:S02]  /*0240*/  LEA R20, P2, R16, UR8, 0x2 ;  /* 0x0000000810147c11 */ /* 0x000fc4000f8410ff */
[----:B------:R-:W-:Y:S01]  /*0250*/  LEA.HI.X R3, R14, UR11, R15, 0x2, P1 ;  /* 0x0000000b0e037c11 */ /* 0x000fe200088f140f */
[----:B-1----:R-:W-:Y:S01]  /*0260*/  IMAD.U32 R9, RZ, RZ, UR4 ;  /* 0x00000004ff097e24 */ /* 0x002fe2000f8e00ff */
[----:B------:R-:W-:Y:S02]  /*0270*/  LEA.HI.X R21, R16, UR9, R5, 0x2, P2 ;  /* 0x0000000910157c11 */ /* 0x000fe400090f1405 */
[----:B------:R-:W-:-:S05]  /*0280*/  IADD3 R20, P1, PT, R20, 0x10, RZ ;  /* 0x0000001014147810 */ /* 0x000fca0007f3e0ff */
[----:B------:R-:W-:-:S08]  /*0290*/  IMAD.X R21, RZ, RZ, R21, P1 ;  /* 0x000000ffff157224 */ /* 0x000fd000008e0615 */
.L_x_6:
[----:B------:R-:W-:Y:S02]  /*02a0*/  IMAD.MOV.U32 R24, RZ, RZ, R6 ;  /* 0x000000ffff187224 */ /* 0x000fe400078e0006 */
[----:B------:R-:W-:Y:S02]  /*02b0*/  IMAD.MOV.U32 R18, RZ, RZ, R20 ;  /* 0x000000ffff127224 */ /* 0x000fe400078e0014 */
[----:B------:R-:W-:Y:S02]  /*02c0*/  IMAD.MOV.U32 R19, RZ, RZ, R21 ;  /* 0x000000ffff137224 */ /* 0x000fe400078e0015 */
[----:B------:R-:W-:-:S03]  /*02d0*/  IMAD.MOV.U32 R25, RZ, RZ, R3 ;  /* 0x000000ffff197224 */ /* 0x000fc600078e0003 */
[----:B------:R-:W2:Y:S04]  /*02e0*/  LDG.E R29, desc[UR6][R18.64+-0x10] ;  /* 0xfffff006121d7981 */ /* 0x000ea8000c1e1900 */
[----:B------:R-:W2:Y:S01]  /*02f0*/  LDG.E R24, desc[UR6][R24.64] ;  /* 0x0000000618187981 */ /* 0x000ea2000c1e1900 */
[----:B------:R-:W-:-:S03]  /*0300*/  IADD3 R22, P1, PT, R6, R7, RZ ;  /* 0x0000000706167210 */ /* 0x000fc60007f3e0ff */
[----:B------:R-:W3:Y:S02]  /*0310*/  LDG.E R27, desc[UR6][R18.64+-0xc] ;  /* 0xfffff406121b7981 */ /* 0x000ee4000c1e1900 */
[----:B------:R-:W-:Y:S01]  /*0320*/  IMAD.X R23, R3, 0x1, R10, P1 ;  /* 0x0000000103177824 */ /* 0x000fe200008e060a */
[----:B------:R-:W-:-:S04]  /*0330*/  IADD3 R20, P1, PT, R22, R7, RZ ;  /* 0x0000000716147210 */ /* 0x000fc80007f3e0ff */
[----:B------:R-:W3:Y:S01]  /*0340*/  LDG.E R28, desc[UR6][R22.64] ;  /* 0x00000006161c7981 */ /* 0x000ee2000c1e1900 */
[----:B------:R-:W-:-:S05]  /*0350*/  IMAD.X R21, R23, 0x1, R10, P1 ;  /* 0x0000000117157824 */ /* 0x000fca00008e060a */
[----:B------:R3:W4:Y:S04]  /*0360*/  LDG.E R22, desc[UR6][R20.64] ;  /* 0x0000000614167981 */ /* 0x000728000c1e1900 */
[----:B------:R-:W5:Y:S01]  /*0370*/  LDG.E R23, desc[UR6][R18.64+-0x4] ;  /* 0xfffffc0612177981 */ /* 0x000f62000c1e1900 */
[----:B--2---:R-:W-:-:S03]  /*0380*/  FFMA R26, R29, R24, R26 ;  /* 0x000000181d1a7223 */ /* 0x004fc6000000001a */
[----:B------:R-:W4:Y:S01]  /*0390*/  LDG.E R29, desc[UR6][R18.64+-0x8] ;  /* 0xfffff806121d7981 */ /* 0x000f22000c1e1900 */
[----:B------:R-:W-:-:S05]  /*03a0*/  IADD3 R24, P1, PT, R20, R7, RZ ;  /* 0x0000000714187210 */ /* 0x000fca0007f3e0ff */
[----:B------:R-:W-:Y:S02]  /*03b0*/  IMAD.X R25, R21, 0x1, R10, P1 ;  /* 0x0000000115197824 */ /* 0x000fe400008e060a */
[----:B------:R-:W2:Y:S01]  /*03c0*/  LDG.E R21, desc[UR6][R18.64] ;  /* 0x0000000612157981 */ /* 0x000ea2000c1e1900 */
[----:B---3--:R-:W-:Y:S01]  /*03d0*/  FFMA R20, R27, R28, R26 ;  /* 0x0000001c1b147223 */ /* 0x008fe2000000001a */
[----:B------:R-:W-:Y:S02]  /*03e0*/  IADD3 R26, P1, PT, R24, R7, RZ ;  /* 0x00000007181a7210 */ /* 0x000fe40007f3e0ff */
[----:B------:R-:W5:Y:S03]  /*03f0*/  LDG.E R28, desc[UR6][R24.64] ;  /* 0x00000006181c7981 */ /* 0x000f66000c1e1900 */
[----:B------:R-:W-:Y:S02]  /*0400*/  IMAD.X R27, R25, 0x1, R10, P1 ;  /* 0x00000001191b7824 */ /* 0x000fe400008e060a */
[----:B----4-:R-:W-:-:S03]  /*0410*/  FFMA R22, R29, R22, R20 ;  /* 0x000000161d167223 */ /* 0x010fc60000000014 */
[----:B------:R-:W2:Y:S01]  /*0420*/  LDG.E R29, desc[UR6][R26.64] ;  /* 0x000000061a1d7981 */ /* 0x000ea2000c1e1900 */
[----:B-----5:R-:W-:Y:S01]  /*0430*/  FFMA R28, R23, R28, R22 ;  /* 0x0000001c171c7223 */ /* 0x020fe20000000016 */
[-C--:B------:R-:W-:Y:S02]  /*0440*/  IADD3 R22, P1, PT, R26, R7.reuse, RZ ;  /* 0x000000071a167210 */ /* 0x080fe40007f3e0ff */
[----:B------:R-:W3:Y:S03]  /*0450*/  LDG.E R26, desc[UR6][R18.64+0x8] ;  /* 0x00000806121a7981 */ /* 0x000ee6000c1e1900 */
[----:B------:R-:W-:Y:S01]  /*0460*/  IMAD.X R23, R27, 0x1, R10, P1 ;  /* 0x000000011b177824 */ /* 0x000fe200008e060a */
[----:B------:R-:W-:Y:S01]  /*0470*/  IADD3 R20, P1, PT, R22, R7, RZ ;  /* 0x0000000716147210 */ /* 0x000fe20007f3e0ff */
[----:B------:R-:W4:Y:S01]  /*0480*/  LDG.E R27, desc[UR6][R18.64+0xc] ;  /* 0x00000c06121b7981 */ /* 0x000f22000c1e1900 */
[----:B--2---:R-:W-:-:S03]  /*0490*/  FFMA R28, R21, R29, R28 ;  /* 0x0000001d151c7223 */ /* 0x004fc6000000001c */
[----:B------:R-:W-:Y:S01]  /*04a0*/  IMAD.X R21, R23, 0x1, R10, P1 ;  /* 0x0000000117157824 */ /* 0x000fe200008e060a */
[----:B------:R-:W2:Y:S01]  /*04b0*/  LDG.E R29, desc[UR6][R18.64+0x4] ;  /* 0x00000406121d7981 */ /* 0x000ea2000c1e1900 */
[----:B------:R-:W-:-:S03]  /*04c0*/  IADD3 R24, P1, PT, R20, R7, RZ ;  /* 0x0000000714187210 */ /* 0x000fc60007f3e0ff */
[----:B------:R-:W2:Y:S02]  /*04d0*/  LDG.E R23, desc[UR6][R22.64] ;  /* 0x0000000616177981 */ /* 0x000ea4000c1e1900 */
[----:B------:R-:W-:Y:S02]  /*04e0*/  IMAD.X R25, R21, 0x1, R10, P1 ;  /* 0x0000000115197824 */ /* 0x000fe400008e060a */
[----:B------:R-:W3:Y:S04]  /*04f0*/  LDG.E R20, desc[UR6][R20.64] ;  /* 0x0000000614147981 */ /* 0x000ee8000c1e1900 */
[----:B------:R-:W4:Y:S01]  /*0500*/  LDG.E R24, desc[UR6][R24.64] ;  /* 0x0000000618187981 */ /* 0x000f22000c1e1900 */
[----:B------:R-:W-:-:S04]  /*0510*/  IADD3 R11, P1, PT, R11, -0x8, RZ ;  /* 0xfffffff80b0b7810 */ /* 0x000fc80007f3e0ff */
[----:B------:R-:W-:Y:S02]  /*0520*/  IADD3.X R9, PT, PT, R9, -0x1, RZ, P1, !PT ;  /* 0xffffffff09097810 */ /* 0x000fe40000ffe4ff */
[----:B------:R-:W-:-:S04]  /*0530*/  ISETP.NE.U32.AND P1, PT, R11, RZ, PT ;  /* 0x000000ff0b00720c */ /* 0x000fc80003f25070 */
[----:B------:R-:W-:Y:S02]  /*0540*/  ISETP.NE.AND.EX P1, PT, R9, RZ, PT, P1 ;  /* 0x000000ff0900720c */ /* 0x000fe40003f25310 */
[----:B------:R-:W-:-:S05]  /*0550*/  LEA R6, P2, R12, R6, 0x5 ;  /* 0x000000060c067211 */ /* 0x000fca00078428ff */
[----:B------:R-:W-:Y:S02]  /*0560*/  IMAD.X R3, R3, 0x1, R8, P2 ;  /* 0x0000000103037824 */ /* 0x000fe400010e0608 */
[----:B--2---:R-:W-:-:S04]  /*0570*/  FFMA R29, R29, R23, R28 ;  /* 0x000000171d1d7223 */ /* 0x004fc8000000001c */
[----:B---3--:R-:W-:Y:S01]  /*0580*/  FFMA R26, R26, R20, R29 ;  /* 0x000000141a1a7223 */ /* 0x008fe2000000001d */
[----:B------:R-:W-:-:S03]  /*0590*/  IADD3 R20, P3, PT, R18, 0x20, RZ ;  /* 0x0000002012147810 */ /* 0x000fc60007f7e0ff */
[----:B----4-:R-:W-:Y:S02]  /*05a0*/  FFMA R26, R27, R24, R26 ;  /* 0x000000181b1a7223 */ /* 0x010fe4000000001a */
[----:B------:R-:W-:Y:S01]  /*05b0*/  IMAD.X R21, RZ, RZ, R19, P3 ;  /* 0x000000ffff157224 */ /* 0x000fe200018e0613 */
[----:B------:R-:W-:Y:S07]  /*05c0*/  @P1 BRA `(.L_x_6) ;  /* 0xfffffffc00341947 */ /* 0x000fee000383ffff */
.L_x_5:
[----:B------:R-:W-:Y:S05]  /*05d0*/  @!P0 BRA `(.L_x_4) ;  /* 0x0000000400c08947 */ /* 0x000fea0003800000 */
[----:B------:R-:W-:Y:S02]  /*05e0*/  ISETP.GE.U32.AND P1, PT, R2, 0x4, PT ;  /* 0x000000040200780c */ /* 0x000fe40003f26070 */
[----:B------:R-:W-:Y:S02]  /*05f0*/  LOP3.LUT R24, R12, 0x3, RZ, 0xc0, !PT ;  /* 0x000000030c187812 */ /* 0x000fe400078ec0ff */
[----:B------:R-:W-:Y:S02]  /*0600*/  ISETP.GE.U32.AND.EX P1, PT, RZ, RZ, PT, P1 ;  /* 0x000000ffff00720c */ /* 0x000fe40003f26110 */
[----:B------:R-:W-:-:S04]  /*0610*/  ISETP.NE.U32.AND P0, PT, R24, RZ, PT ;  /* 0x000000ff1800720c */ /* 0x000fc80003f05070 */
[----:B------:R-:W-:-:S07]  /*0620*/  ISETP.NE.AND.EX P0, PT, RZ, RZ, PT, P0 ;  /* 0x000000ffff00720c */ /* 0x000fce0003f05300 */
[----:B------:R-:W-:Y:S06]  /*0630*/  @!P1 BRA `(.L_x_7) ;  /* 0x0000000000d09947 */ /* 0x000fec0003800000 */
[----:B------:R-:W0:Y:S01]  /*0640*/  LDCU.128 UR8, c[0x0][0x380] ;  /* 0x00007000ff0877ac */ /* 0x000e220008000c00 */
[----:B------:R-:W-:Y:S01]  /*0650*/  IMAD R2, R12, UR4, RZ ;  /* 0x000000040c027c24 */ /* 0x000fe2000f8e02ff */
[C---:B------:R-:W-:Y:S01]  /*0660*/  IADD3 R8, P1, PT, R4.reuse, R16, RZ ;  /* 0x0000001004087210 */ /* 0x040fe20007f3e0ff */
[----:B------:R-:W-:-:S03]  /*0670*/  IMAD.WIDE.U32 R6, R4, R12, R14 ;  /* 0x0000000c04067225 */ /* 0x000fc600078e000e */
[----:B------:R-:W-:Y:S01]  /*0680*/  IADD3.X R11, PT, PT, R5, UR4, RZ, P1, !PT ;  /* 0x00000004050b7c10 */ /* 0x000fe20008ffe4ff */
[C---:B------:R-:W-:Y:S02]  /*0690*/  IMAD R3, R4.reuse, R13, R2 ;  /* 0x0000000d04037224 */ /* 0x040fe400078e0202 */
[----:B------:R-:W-:Y:S02]  /*06a0*/  VIADD R9, R4, 0x1 ;  /* 0x0000000104097836 */ /* 0x000fe40000000000 */
[----:B------:R-:W-:Y:S02]  /*06b0*/  IMAD.IADD R7, R7, 0x1, R3 ;  /* 0x0000000107077824 */ /* 0x000fe400078e0203 */
[----:B------:R-:W-:-:S04]  /*06c0*/  IMAD.WIDE.U32 R2, R9, R12, R14 ;  /* 0x0000000c09027225 */ /* 0x000fc800078e000e */
[CC--:B------:R-:W-:Y:S01]  /*06d0*/  IMAD R3, R9.reuse, R13.reuse, R3 ;  /* 0x0000000d09037224 */ /* 0x0c0fe200078e0203 */
[----:B0-----:R-:W-:Y:S01]  /*06e0*/  LEA R22, P2, R6, UR10, 0x2 ;  /* 0x0000000a06167c11 */ /* 0x001fe2000f8410ff */
[----:B------:R-:W-:Y:S01]  /*06f0*/  VIADD R19, R4, 0x2 ;  /* 0x0000000204137836 */ /* 0x000fe20000000000 */
[----:B------:R-:W-:Y:S02]  /*0700*/  LEA R28, P1, R8, UR8, 0x2 ;  /* 0x00000008081c7c11 */ /* 0x000fe4000f8210ff */
[----:B------:R-:W-:Y:S02]  /*0710*/  LEA.HI.X R23, R6, UR11, R7, 0x2, P2 ;  /* 0x0000000b06177c11 */ /* 0x000fe400090f1407 */
[----:B------:R-:W-:Y:S02]  /*0720*/  LEA R6, P3, R2, UR10, 0x2 ;  /* 0x0000000a02067c11 */ /* 0x000fe4000f8610ff */
[----:B------:R-:W-:Y:S01]  /*0730*/  IADD3 R9, P2, PT, R9, R16, RZ ;  /* 0x0000001009097210 */ /* 0x000fe20007f5e0ff */
[----:B------:R-:W-:Y:S01]  /*0740*/  VIADD R27, R4, 0x3 ;  /* 0x00000003041b7836 */ /* 0x000fe20000000000 */
[----:B------:R-:W-:Y:S01]  /*0750*/  LEA.HI.X R7, R2, UR11, R3, 0x2, P3 ;  /* 0x0000000b02077c11 */ /* 0x000fe200098f1403 */
[----:B------:R-:W2:Y:S01]  /*0760*/  LDG.E R22, desc[UR6][R22.64] ;  /* 0x0000000616167981 */ /* 0x000ea2000c1e1900 */
[----:B------:R-:W-:Y:S01]  /*0770*/  LEA.HI.X R29, R8, UR9, R11, 0x2, P1 ;  /* 0x00000009081d7c11 */ /* 0x000fe200088f140b */
[----:B------:R-:W-:Y:S01]  /*0780*/  IMAD.X R2, RZ, RZ, R5, P2 ;  /* 0x000000ffff027224 */ /* 0x000fe200010e0605 */
[----:B------:R-:W-:Y:S01]  /*0790*/  LEA R8, P1, R9, UR8, 0x2 ;  /* 0x0000000809087c11 */ /* 0x000fe2000f8210ff */
[-C--:B------:R-:W-:Y:S01]  /*07a0*/  IMAD.WIDE.U32 R10, R19, R12.reuse, R14 ;  /* 0x0000000c130a7225 */ /* 0x080fe200078e000e */
[----:B------:R-:W3:Y:S02]  /*07b0*/  LDG.E R6, desc[UR6][R6.64] ;  /* 0x0000000606067981 */ /* 0x000ee4000c1e1900 */
[----:B------:R-:W-:Y:S01]  /*07c0*/  LEA.HI.X R9, R9, UR9, R2, 0x2, P1 ;  /* 0x0000000909097c11 */ /* 0x000fe200088f1402 */
[----:B------:R-:W-:Y:S01]  /*07d0*/  IMAD R3, R19, R13, R11 ;  /* 0x0000000d13037224 */ /* 0x000fe200078e020b */
[C---:B------:R-:W-:Y:S01]  /*07e0*/  LEA R2, P1, R10.reuse, UR10, 0x2 ;  /* 0x0000000a0a027c11 */ /* 0x040fe2000f8210ff */
[----:B------:R-:W-:Y:S01]  /*07f0*/  IMAD.WIDE.U32 R20, R27, R12, R14 ;  /* 0x0000000c1b147225 */ /* 0x000fe200078e000e */
[----:B------:R0:W2:Y:S02]  /*0800*/  LDG.E R25, desc[UR6][R28.64] ;  /* 0x000000061c197981 */ /* 0x0000a4000c1e1900 */
[----:B------:R-:W-:-:S02]  /*0810*/  LEA.HI.X R3, R10, UR11, R3, 0x2, P1 ;  /* 0x0000000b0a037c11 */ /* 0x000fc400088f1403 */
[----:B------:R-:W-:Y:S01]  /*0820*/  IADD3 R19, P1, PT, R19, R16, RZ ;  /* 0x0000001013137210 */ /* 0x000fe20007f3e0ff */
[----:B------:R-:W3:Y:S04]  /*0830*/  LDG.E R8, desc[UR6][R8.64] ;  /* 0x0000000608087981 */ /* 0x000ee8000c1e1900 */
[----:B------:R-:W-:Y:S01]  /*0840*/  IMAD.X R18, RZ, RZ, R5, P1 ;  /* 0x000000ffff127224 */ /* 0x000fe200008e0605 */
[C---:B------:R-:W-:Y:S01]  /*0850*/  LEA R10, P1, R19.reuse, UR8, 0x2 ;  /* 0x00000008130a7c11 */ /* 0x040fe2000f8210ff */
[----:B------:R-:W4:Y:S03]  /*0860*/  LDG.E R2, desc[UR6][R2.64] ;  /* 0x0000000602027981 */ /* 0x000f26000c1e1900 */
[----:B------:R-:W-:Y:S01]  /*0870*/  LEA.HI.X R11, R19, UR9, R18, 0x2, P1 ;  /* 0x00000009130b7c11 */ /* 0x000fe200088f1412 */
[----:B------:R-:W-:Y:S01]  /*0880*/  IMAD R19, R27, R13, R21 ;  /* 0x0000000d1b137224 */ /* 0x000fe200078e0215 */
[----:B------:R-:W-:-:S03]  /*0890*/  LEA R18, P1, R20, UR10, 0x2 ;  /* 0x0000000a14127c11 */ /* 0x000fc6000f8210ff */
[----:B------:R-:W4:Y:S01]  /*08a0*/  LDG.E R10, desc[UR6][R10.64] ;  /* 0x000000060a0a7981 */ /* 0x000f22000c1e1900 */
[----:B------:R-:W-:Y:S02]  /*08b0*/  LEA.HI.X R19, R20, UR11, R19, 0x2, P1 ;  /* 0x0000000b14137c11 */ /* 0x000fe400088f1413 */
[----:B------:R-:W-:-:S03]  /*08c0*/  IADD3 R27, P1, PT, R27, R16, RZ ;  /* 0x000000101b1b7210 */ /* 0x000fc60007f3e0ff */
[----:B------:R-:W5:Y:S01]  /*08d0*/  LDG.E R18, desc[UR6][R18.64] ;  /* 0x0000000612127981 */ /* 0x000f62000c1e1900 */
[----:B------:R-:W-:Y:S01]  /*08e0*/  LEA R20, P2, R27, UR8, 0x2 ;  /* 0x000000081b147c11 */ /* 0x000fe2000f8410ff */
[----:B0-----:R-:W-:-:S05]  /*08f0*/  IMAD.X R28, RZ, RZ, R5, P1 ;  /* 0x000000ffff1c7224 */ /* 0x001fca00008e0605 */
[----:B------:R-:W-:-:S05]  /*0900*/  LEA.HI.X R21, R27, UR9, R28, 0x2, P2 ;  /* 0x000000091b157c11 */ /* 0x000fca00090f141c */
[----:B------:R-:W5:Y:S01]  /*0910*/  LDG.E R20, desc[UR6][R20.64] ;  /* 0x0000000614147981 */ /* 0x000f62000c1e1900 */
[----:B------:R-:W-:Y:S01]  /*0920*/  VIADD R4, R4, 0x4 ;  /* 0x0000000404047836 */ /* 0x000fe20000000000 */
[----:B------:R-:W-:Y:S01]  /*0930*/  UMOV UR4, URZ ;  /* 0x000000ff00047c82 */ /* 0x000fe20008000000 */
[----:B--2---:R-:W-:-:S04]  /*0940*/  FFMA R25, R25, R22, R26 ;  /* 0x0000001619197223 */ /* 0x004fc8000000001a */
[----:B---3--:R-:W-:-:S04]  /*0950*/  FFMA R25, R8, R6, R25 ;  /* 0x0000000608197223 */ /* 0x008fc80000000019 */
[----:B----4-:R-:W-:-:S04]  /*0960*/  FFMA R25, R10, R2, R25 ;  /* 0x000000020a197223 */ /* 0x010fc80000000019 */
[----:B-----5:R-:W-:-:S07]  /*0970*/  FFMA R26, R20, R18, R25 ;  /* 0x00000012141a7223 */ /* 0x020fce0000000019 */
.L_x_7:
[----:B------:R-:W-:Y:S05]  /*0980*/  @!P0 BRA `(.L_x_4) ;  /* 0x0000000000d48947 */ /* 0x000fea0003800000 */
[----:B------:R-:W-:Y:S02]  /*0990*/  ISETP.NE.U32.AND P1, PT, R24, 0x1, PT ;  /* 0x000000011800780c */ /* 0x000fe40003f25070 */
[----:B------:R-:W-:Y:S02]  /*09a0*/  LOP3.LUT R2, R12, 0x1, RZ, 0xc0, !PT ;  /* 0x000000010c027812 */ /* 0x000fe400078ec0ff */
[----:B------:R-:W-:Y:S02]  /*09b0*/  ISETP.NE.AND.EX P1, PT, RZ, RZ, PT, P1 ;  /* 0x000000ffff00720c */ /* 0x000fe40003f25310 */
[----:B------:R-:W-:-:S04]  /*09c0*/  ISETP.NE.U32.AND P0, PT, R2, 0x1, PT ;  /* 0x000000010200780c */ /* 0x000fc80003f05070 */
[----:B------:R-:W-:-:S07]  /*09d0*/  ISETP.NE.U32.AND.EX P0, PT, RZ, RZ, PT, P0 ;  /* 0x000000ffff00720c */ /* 0x000fce0003f05100 */
[----:B------:R-:W-:Y:S06]  /*09e0*/  @!P1 BRA `(.L_x_8) ;  /* 0x0000000000789947 */ /* 0x000fec0003800000 */
[----:B------:R-:W0:Y:S01]  /*09f0*/  LDCU.128 UR8, c[0x0][0x380] ;  /* 0x00007000ff0877ac */ /* 0x000e220008000c00 */
[----:B------:R-:W-:Y:S01]  /*0a00*/  IMAD R2, R12, UR4, RZ ;  /* 0x000000040c027c24 */ /* 0x000fe2000f8e02ff */
[C---:B------:R-:W-:Y:S01]  /*0a10*/  IADD3 R3, P1, PT, R4.reuse, R16, RZ ;  /* 0x0000001004037210 */ /* 0x040fe20007f3e0ff */
[----:B------:R-:W-:Y:S02]  /*0a20*/  IMAD.MOV.U32 R8, RZ, RZ, R14 ;  /* 0x000000ffff087224 */ /* 0x000fe400078e000e */
[----:B------:R-:W-:Y:S01]  /*0a30*/  IMAD.MOV.U32 R9, RZ, RZ, R15 ;  /* 0x000000ffff097224 */ /* 0x000fe200078e000f */
[----:B------:R-:W-:Y:S01]  /*0a40*/  IADD3.X R10, PT, PT, R5, UR4, RZ, P1, !PT ;  /* 0x00000004050a7c10 */ /* 0x000fe20008ffe4ff */
[C---:B------:R-:W-:Y:S02]  /*0a50*/  VIADD R21, R4.reuse, 0x1 ;  /* 0x0000000104157836 */ /* 0x040fe40000000000 */
[C---:B------:R-:W-:Y:S02]  /*0a60*/  IMAD R11, R4.reuse, R13, R2 ;  /* 0x0000000d040b7224 */ /* 0x040fe400078e0202 */
[----:B------:R-:W-:Y:S01]  /*0a70*/  IMAD.WIDE.U32 R6, R4, R12, R8 ;  /* 0x0000000c04067225 */ /* 0x000fe200078e0008 */
[----:B------:R-:W-:-:S03]  /*0a80*/  IADD3 R19, P1, PT, R21, R16, RZ ;  /* 0x0000001015137210 */ /* 0x000fc60007f3e0ff */
[----:B------:R-:W-:Y:S01]  /*0a90*/  IMAD.WIDE.U32 R8, R21, R12, R8 ;  /* 0x0000000c15087225 */ /* 0x000fe200078e0008 */
[----:B0-----:R-:W-:-:S03]  /*0aa0*/  LEA R2, P2, R3, UR8, 0x2 ;  /* 0x0000000803027c11 */ /* 0x001fc6000f8410ff */
[----:B------:R-:W-:Y:S01]  /*0ab0*/  IMAD.IADD R11, R7, 0x1, R11 ;  /* 0x00000001070b7824 */ /* 0x000fe200078e020b */
[----:B------:R-:W-:Y:S01]  /*0ac0*/  LEA R18, P3, R19, UR8, 0x2 ;  /* 0x0000000813127c11 */ /* 0x000fe2000f8610ff */
[----:B------:R-:W-:Y:S01]  /*0ad0*/  IMAD.X R22, RZ, RZ, R5, P1 ;  /* 0x000000ffff167224 */ /* 0x000fe200008e0605 */
[----:B------:R-:W-:Y:S01]  /*0ae0*/  LEA.HI.X R3, R3, UR9, R10, 0x2, P2 ;  /* 0x0000000903037c11 */ /* 0x000fe200090f140a */
[----:B------:R-:W-:Y:S01]  /*0af0*/  IMAD R7, R21, R13, R9 ;  /* 0x0000000d15077224 */ /* 0x000fe200078e0209 */
[----:B------:R-:W-:Y:S02]  /*0b00*/  LEA R20, P2, R6, UR10, 0x2 ;  /* 0x0000000a06147c11 */ /* 0x000fe4000f8410ff */
[----:B------:R-:W-:Y:S02]  /*0b10*/  LEA R10, P4, R8, UR10, 0x2 ;  /* 0x0000000a080a7c11 */ /* 0x000fe4000f8810ff */
[----:B------:R-:W-:Y:S01]  /*0b20*/  LEA.HI.X R21, R6, UR11, R11, 0x2, P2 ;  /* 0x0000000b06157c11 */ /* 0x000fe200090f140b */
[----:B------:R-:W2:Y:S01]  /*0b30*/  LDG.E R3, desc[UR6][R2.64] ;  /* 0x0000000602037981 */ /* 0x000ea2000c1e1900 */
[----:B------:R-:W-:-:S02]  /*0b40*/  LEA.HI.X R19, R19, UR9, R22, 0x2, P3 ;  /* 0x0000000913137c11 */ /* 0x000fc400098f1416 */
[----:B------:R-:W-:Y:S01]  /*0b50*/  LEA.HI.X R11, R8, UR11, R7, 0x2, P4 ;  /* 0x0000000b080b7c11 */ /* 0x000fe2000a0f1407 */
[----:B------:R-:W2:Y:S04]  /*0b60*/  LDG.E R20, desc[UR6][R20.64] ;  /* 0x0000000614147981 */ /* 0x000ea8000c1e1900 */
[----:B------:R-:W3:Y:S04]  /*0b70*/  LDG.E R19, desc[UR6][R18.64] ;  /* 0x0000000612137981 */ /* 0x000ee8000c1e1900 */
[----:B------:R-:W3:Y:S01]  /*0b80*/  LDG.E R10, desc[UR6][R10.64] ;  /* 0x000000060a0a7981 */ /* 0x000ee2000c1e1900 */
[----:B------:R-:W-:Y:S01]  /*0b90*/  VIADD R4, R4, 0x2 ;  /* 0x0000000204047836 */ /* 0x000fe20000000000 */
[----:B------:R-:W-:Y:S01]  /*0ba0*/  UMOV UR4, URZ ;  /* 0x000000ff00047c82 */ /* 0x000fe20008000000 */
[----:B--2---:R-:W-:-:S04]  /*0bb0*/  FFMA R26, R3, R20, R26 ;  /* 0x00000014031a7223 */ /* 0x004fc8000000001a */
[----:B---3--:R-:W-:-:S07]  /*0bc0*/  FFMA R26, R19, R10, R26 ;  /* 0x0000000a131a7223 */ /* 0x008fce000000001a */
.L_x_8:
[----:B------:R-:W-:Y:S05]  /*0bd0*/  @P0 BRA `(.L_x_4) ;  /* 0x0000000000400947 */ /* 0x000fea0003800000 */
[----:B------:R-:W0:Y:S01]  /*0be0*/  LDCU.128 UR8, c[0x0][0x380] ;  /* 0x00007000ff0877ac */ /* 0x000e220008000c00 */
[----:B------:R-:W-:Y:S01]  /*0bf0*/  IMAD R2, R12, UR4, RZ ;  /* 0x000000040c027c24 */ /* 0x000fe2000f8e02ff */
[C---:B------:R-:W-:Y:S01]  /*0c00*/  IADD3 R16, P0, PT, R4.reuse, R16, RZ ;  /* 0x0000001004107210 */ /* 0x040fe20007f1e0ff */
[----:B------:R-:W-:Y:S02]  /*0c10*/  IMAD.MOV.U32 R6, RZ, RZ, R14 ;  /* 0x000000ffff067224 */ /* 0x000fe400078e000e */
[----:B------:R-:W-:Y:S01]  /*0c20*/  IMAD.MOV.U32 R7, RZ, RZ, R15 ;  /* 0x000000ffff077224 */ /* 0x000fe200078e000f */
[----:B------:R-:W-:Y:S01]  /*0c30*/  IADD3.X R3, PT, PT, R5, UR4, RZ, P0, !PT ;  /* 0x0000000405037c10 */ /* 0x000fe200087fe4ff */
[C---:B------:R-:W-:Y:S02]  /*0c40*/  IMAD R9, R4.reuse, R13, R2 ;  /* 0x0000000d04097224 */ /* 0x040fe400078e0202 */
[----:B------:R-:W-:-:S04]  /*0c50*/  IMAD.WIDE.U32 R6, R4, R12, R6 ;  /* 0x0000000c04067225 */ /* 0x000fc800078e0006 */
[----:B------:R-:W-:Y:S01]  /*0c60*/  IMAD.IADD R5, R7, 0x1, R9 ;  /* 0x0000000107057824 */ /* 0x000fe200078e0209 */
[----:B0-----:R-:W-:Y:S02]  /*0c70*/  LEA R2, P1, R16, UR8, 0x2 ;  /* 0x0000000810027c11 */ /* 0x001fe4000f8210ff */
[----:B------:R-:W-:Y:S02]  /*0c80*/  LEA R4, P0, R6, UR10, 0x2 ;  /* 0x0000000a06047c11 */ /* 0x000fe4000f8010ff */
[----:B------:R-:W-:Y:S02]  /*0c90*/  LEA.HI.X R3, R16, UR9, R3, 0x2, P1 ;  /* 0x0000000910037c11 */ /* 0x000fe400088f1403 */
[----:B------:R-:W-:-:S04]  /*0ca0*/  LEA.HI.X R5, R6, UR11, R5, 0x2, P0 ;  /* 0x0000000b06057c11 */ /* 0x000fc800080f1405 */
[----:B------:R-:W2:Y:S04]  /*0cb0*/  LDG.E R3, desc[UR6][R2.64] ;  /* 0x0000000602037981 */ /* 0x000ea8000c1e1900 */
[----:B------:R-:W2:Y:S02]  /*0cc0*/  LDG.E R4, desc[UR6][R4.64] ;  /* 0x0000000604047981 */ /* 0x000ea4000c1e1900 */
[----:B--2---:R-:W-:-:S07]  /*0cd0*/  FFMA R26, R3, R4, R26 ;  /* 0x00000004031a7223 */ /* 0x004fce000000001a */
.L_x_4:
[----:B------:R-:W0:Y:S01]  /*0ce0*/  LDCU.64 UR4, c[0x0][0x390] ;  /* 0x00007200ff0477ac */ /* 0x000e220008000a00 */
[----:B------:R-:W-:-:S03]  /*0cf0*/  SHF.R.S32.HI R15, RZ, 0x1f, R14 ;  /* 0x0000001fff0f7819 */ /* 0x000fc6000001140e */
[----:B------:R-:W-:-:S04]  /*0d00*/  IMAD.WIDE.U32 R2, R0, R12, R14 ;  /* 0x0000000c00027225 */ /* 0x000fc800078e000e */
[----:B------:R-:W-:Y:S01]  /*0d10*/  IMAD R13, R0, R13, R3 ;  /* 0x0000000d000d7224 */ /* 0x000fe200078e0203 */
[----:B0-----:R-:W-:-:S04]  /*0d20*/  LEA R4, P0, R2, UR4, 0x2 ;  /* 0x0000000402047c11 */ /* 0x001fc8000f8010ff */
[----:B------:R-:W-:-:S05]  /*0d30*/  LEA.HI.X R5, R2, UR5, R13, 0x2, P0 ;  /* 0x0000000502057c11 */ /* 0x000fca00080f140d */
[----:B------:R-:W-:Y:S01]  /*0d40*/  STG.E desc[UR6][R4.64], R26 ;  /* 0x0000001a04007986 */ /* 0x000fe2000c101906 */
[----:B------:R-:W-:Y:S05]  /*0d50*/  EXIT ;  /* 0x000000000000794d */ /* 0x000fea0003800000 */
.L_x_9:
        /* <DEDUP_REMOVED lines=10> */
.L_x_11:


//--------------------- .nv.shared._Z15matrix_multiplyPfS_S_m --------------------------
	.section	.nv.shared._Z15matrix_multiplyPfS_S_m,"aw",@nobits
	.sectionflags	@""
	.align	4
.nv.shared._Z15matrix_multiplyPfS_S_m:
	.zero		3072


//--------------------- .nv.shared.reserved.0     --------------------------
	.section	.nv.shared.reserved.0,"aw",@nobits
	.weak		__nv_reservedSMEM_offset_0_alias
	.size		__nv_reservedSMEM_offset_0_alias, 0, 64
	.other		__nv_reservedSMEM_offset_0_alias,@"STO_CUDA_RESERVED_SHARED STV_DEFAULT"
__nv_reservedSMEM_offset_0_alias:
	.zero		0
	.zero		64


//--------------------- .nv.constant0._Z15matrix_multiplyPfS_S_m --------------------------
	.section	.nv.constant0._Z15matrix_multiplyPfS_S_m,"a",@progbits
	.sectionflags	@""
	.align	4
.nv.constant0._Z15matrix_multiplyPfS_S_m:
	.zero		928


//--------------------- .nv.constant0._Z22matrix_multiply_simplePfS_S_m --------------------------
	.section	.nv.constant0._Z22matrix_multiply_simplePfS_S_m,"a",@progbits
	.sectionflags	@""
	.align	4
.nv.constant0._Z22matrix_multiply_simplePfS_S_m:
	.zero		928


//--------------------- SYMBOLS --------------------------

	.type		.nv.reservedSmem.offset0,@object
	.size		.nv.reservedSmem.offset0,0x4
	.type		.nv.reservedSmem.cap,@object
	.size		.nv.reservedSmem.cap,0x4
